// auto-generated by cutlass_sweep.gemm — config: {"arch": "sm_90", "cluster_m": 2, "cluster_n": 2, "dtype": "bf16", "stages": 5, "tile_k": 128, "tile_m": 128, "tile_n": 256}
#include "cutlass/cutlass.h"
#include "cutlass/gemm/collective/collective_builder.hpp"
#include "cutlass/gemm/device/gemm_universal_adapter.h"
#include "cutlass/gemm/kernel/gemm_universal.hpp"
#include "cutlass/epilogue/collective/collective_builder.hpp"

using ElemA = cutlass::bfloat16_t;
using ElemB = cutlass::bfloat16_t;
using ElemCD = cutlass::bfloat16_t;
using Acc  = float;
using TileShape    = cute::Shape<cute::_128, cute::_256, cute::_128>;
using ClusterShape = cute::Shape<cute::_2, cute::_2, cute::_1>;

using CollectiveEpilogue = typename cutlass::epilogue::collective::CollectiveBuilder<
    cutlass::arch::Sm90, cutlass::arch::OpClassTensorOp,
    TileShape, ClusterShape,
    cutlass::epilogue::collective::EpilogueTileAuto,
    Acc, Acc,
    ElemCD, cutlass::layout::RowMajor, 128 / cutlass::sizeof_bits<ElemCD>::value,
    ElemCD, cutlass::layout::RowMajor, 128 / cutlass::sizeof_bits<ElemCD>::value,
    cutlass::epilogue::collective::EpilogueScheduleAuto
  >::CollectiveOp;

using CollectiveMainloop = typename cutlass::gemm::collective::CollectiveBuilder<
    cutlass::arch::Sm90, cutlass::arch::OpClassTensorOp,
    ElemA, cutlass::layout::RowMajor, 128 / cutlass::sizeof_bits<ElemA>::value,
    ElemB, cutlass::layout::ColumnMajor, 128 / cutlass::sizeof_bits<ElemB>::value,
    Acc,
    TileShape, ClusterShape,
    cutlass::gemm::collective::StageCount<5>,
    cutlass::gemm::collective::KernelScheduleAuto
  >::CollectiveOp;

using GemmKernel = cutlass::gemm::kernel::GemmUniversal<
    cute::Shape<int,int,int,int>,
    CollectiveMainloop,
    CollectiveEpilogue
>;
using Gemm = cutlass::gemm::device::GemmUniversalAdapter<GemmKernel>;

// Force the device kernel symbol into the cubin without needing a host main.
auto* _anchor = &cutlass::device_kernel<GemmKernel>;


// ===== COMPILED SASS (sm_90a) =====

	.target	sm_90a

	.elftype	@"ET_EXEC"


//--------------------- .note.nv.tkinfo           --------------------------
	.section	.note.nv.tkinfo,"",@"SHT_NOTE"
	.sectionflags	@"SHF_NOTE_NV_TKINFO"
	.tkinfo
        /*0018*/ 	.word	0x00000002
        /*0030*/ 	.string	""
        /*0030*/ 	.string	"ptxas"
        /*0030*/ 	.string	"Cuda compilation tools, release 13.0, V13.0.88"
        /*0030*/ 	.string	"Build cuda_13.0.r13.0/compiler.36424714_0"
        /*0030*/ 	.string	"-arch sm_90a -m 64 "



//--------------------- .note.nv.cuinfo           --------------------------
	.section	.note.nv.cuinfo,"",@"SHT_NOTE"
	.sectionflags	@"SHF_NOTE_NV_CUINFO"
        /*0018*/ 	.short	0x0002
        /*001a*/ 	.short	0x005a
        /*001c*/ 	.short	0x0082
	.zero		2


//--------------------- .nv.info                  --------------------------
	.section	.nv.info,"",@"SHT_CUDA_INFO"
	.align	4


	//----- nvinfo : EIATTR_REGCOUNT
	.align		4
        /*0000*/ 	.byte	0x04, 0x2f
        /*0002*/ 	.short	(.L_15 - .L_14)
	.align		4
.L_14:
        /*0004*/ 	.word	index@(_ZN7cutlass13device_kernelINS_4gemm6kernel13GemmUniversalIN4cute5tupleIJiiiiEEENS1_10collective13CollectiveMmaINS1_34MainloopSm90TmaGmmaWarpSpecializedILi5ENS5_IJNS4_1CILi2EEESB_NSA_ILi1EEEEEENS1_35KernelTmaWarpSpecializedCooperativeEEENS5_IJNSA_ILi128EEENSA_ILi256EEESG_EEENS_10bfloat16_tENS5_IJlSC_lEEESJ_SK_NS4_8TiledMMAINS4_8MMA_AtomIJNS4_4SM904GMMA28MMA_64x256x16_F32BF16BF16_SSILNSO_5MajorE0ELSQ_0ELNSO_7ScaleInE1ELSR_1EEEEEENS4_6LayoutINS5_IJSB_SC_SC_EEENS5_IJSC_NSA_ILi0EEESW_EEEEENS5_IJNS4_10UnderscoreESZ_SZ_EEEEENS4_23SM90_TMA_LOAD_MULTICASTENS4_14ComposedLayoutINS4_7SwizzleILi3ELi4ELi3EEENS4_18smem_ptr_flag_bitsILi16EEENSU_INS5_IJNSA_ILi8EEENSA_ILi64EEEEEENS5_IJS19_SC_EEEEEEEvNS4_8identityES12_S1D_vS1E_EENS_8epilogue10collective6detail29Sm90TmaWarpSpecializedAdapterINS1H_15DefaultEpilogueISJ_SK_SK_NS1G_6thread17LinearCombinationISJ_Li1EffLNS1L_9ScaleType4KindE0ELNS_15FloatRoundStyleE2ESJ_EENS1_15EpilogueDefaultEEEEEvvEEEEvNT_6ParamsE)
        /*0008*/ 	.word	0x000000a8


	//----- nvinfo : EIATTR_FRAME_SIZE
	.align		4
.L_15:
        /*000c*/ 	.byte	0x04, 0x11
        /*000e*/ 	.short	(.L_17 - .L_16)
	.align		4
.L_16:
        /*0010*/ 	.word	index@(_ZN7cutlass13device_kernelINS_4gemm6kernel13GemmUniversalIN4cute5tupleIJiiiiEEENS1_10collective13CollectiveMmaINS1_34MainloopSm90TmaGmmaWarpSpecializedILi5ENS5_IJNS4_1CILi2EEESB_NSA_ILi1EEEEEENS1_35KernelTmaWarpSpecializedCooperativeEEENS5_IJNSA_ILi128EEENSA_ILi256EEESG_EEENS_10bfloat16_tENS5_IJlSC_lEEESJ_SK_NS4_8TiledMMAINS4_8MMA_AtomIJNS4_4SM904GMMA28MMA_64x256x16_F32BF16BF16_SSILNSO_5MajorE0ELSQ_0ELNSO_7ScaleInE1ELSR_1EEEEEENS4_6LayoutINS5_IJSB_SC_SC_EEENS5_IJSC_NSA_ILi0EEESW_EEEEENS5_IJNS4_10UnderscoreESZ_SZ_EEEEENS4_23SM90_TMA_LOAD_MULTICASTENS4_14ComposedLayoutINS4_7SwizzleILi3ELi4ELi3EEENS4_18smem_ptr_flag_bitsILi16EEENSU_INS5_IJNSA_ILi8EEENSA_ILi64EEEEEENS5_IJS19_SC_EEEEEEEvNS4_8identityES12_S1D_vS1E_EENS_8epilogue10collective6detail29Sm90TmaWarpSpecializedAdapterINS1H_15DefaultEpilogueISJ_SK_SK_NS1G_6thread17LinearCombinationISJ_Li1EffLNS1L_9ScaleType4KindE0ELNS_15FloatRoundStyleE2ESJ_EENS1_15EpilogueDefaultEEEEEvvEEEEvNT_6ParamsE)
        /*0014*/ 	.word	0x00000000


	//----- nvinfo : EIATTR_MIN_STACK_SIZE
	.align		4
.L_17:
        /*0018*/ 	.byte	0x04, 0x12
        /*001a*/ 	.short	(.L_19 - .L_18)
	.align		4
.L_18:
        /*001c*/ 	.word	index@(_ZN7cutlass13device_kernelINS_4gemm6kernel13GemmUniversalIN4cute5tupleIJiiiiEEENS1_10collective13CollectiveMmaINS1_34MainloopSm90TmaGmmaWarpSpecializedILi5ENS5_IJNS4_1CILi2EEESB_NSA_ILi1EEEEEENS1_35KernelTmaWarpSpecializedCooperativeEEENS5_IJNSA_ILi128EEENSA_ILi256EEESG_EEENS_10bfloat16_tENS5_IJlSC_lEEESJ_SK_NS4_8TiledMMAINS4_8MMA_AtomIJNS4_4SM904GMMA28MMA_64x256x16_F32BF16BF16_SSILNSO_5MajorE0ELSQ_0ELNSO_7ScaleInE1ELSR_1EEEEEENS4_6LayoutINS5_IJSB_SC_SC_EEENS5_IJSC_NSA_ILi0EEESW_EEEEENS5_IJNS4_10UnderscoreESZ_SZ_EEEEENS4_23SM90_TMA_LOAD_MULTICASTENS4_14ComposedLayoutINS4_7SwizzleILi3ELi4ELi3EEENS4_18smem_ptr_flag_bitsILi16EEENSU_INS5_IJNSA_ILi8EEENSA_ILi64EEEEEENS5_IJS19_SC_EEEEEEEvNS4_8identityES12_S1D_vS1E_EENS_8epilogue10collective6detail29Sm90TmaWarpSpecializedAdapterINS1H_15DefaultEpilogueISJ_SK_SK_NS1G_6thread17LinearCombinationISJ_Li1EffLNS1L_9ScaleType4KindE0ELNS_15FloatRoundStyleE2ESJ_EENS1_15EpilogueDefaultEEEEEvvEEEEvNT_6ParamsE)
        /*0020*/ 	.word	0x00000000
.L_19:


//--------------------- .nv.compat                --------------------------
	.section	.nv.compat,"",@"SHT_CUDA_COMPAT_INFO"
	.align	4
        /*0000*/ 	.byte	0x02, 0x09, 0x01, 0x00, 0x02, 0x02, 0x04, 0x00, 0x02, 0x05, 0x05, 0x00, 0x03, 0x07, 0x01, 0x01
        /*0010*/ 	.byte	0x02, 0x03, 0x01, 0x00, 0x02, 0x06, 0x01, 0x00, 0x04, 0x0b, 0x08, 0x00, 0x00, 0x00, 0x00, 0x00
        /*0020*/ 	.byte	0x00, 0x00, 0x00, 0x00


//--------------------- .nv.info._ZN7cutlass13device_kernelINS_4gemm6kernel13GemmUniversalIN4cute5tupleIJiiiiEEENS1_10collective13CollectiveMmaINS1_34MainloopSm90TmaGmmaWarpSpecializedILi5ENS5_IJNS4_1CILi2EEESB_NSA_ILi1EEEEEENS1_35KernelTmaWarpSpecializedCooperativeEEENS5_IJNSA_ILi128EEENSA_ILi256EEESG_EEENS_10bfloat16_tENS5_IJlSC_lEEESJ_SK_NS4_8TiledMMAINS4_8MMA_AtomIJNS4_4SM904GMMA28MMA_64x256x16_F32BF16BF16_SSILNSO_5MajorE0ELSQ_0ELNSO_7ScaleInE1ELSR_1EEEEEENS4_6LayoutINS5_IJSB_SC_SC_EEENS5_IJSC_NSA_ILi0EEESW_EEEEENS5_IJNS4_10UnderscoreESZ_SZ_EEEEENS4_23SM90_TMA_LOAD_MULTICASTENS4_14ComposedLayoutINS4_7SwizzleILi3ELi4ELi3EEENS4_18smem_ptr_flag_bitsILi16EEENSU_INS5_IJNSA_ILi8EEENSA_ILi64EEEEEENS5_IJS19_SC_EEEEEEEvNS4_8identityES12_S1D_vS1E_EENS_8epilogue10collective6detail29Sm90TmaWarpSpecializedAdapterINS1H_15DefaultEpilogueISJ_SK_SK_NS1G_6thread17LinearCombinationISJ_Li1EffLNS1L_9ScaleType4KindE0ELNS_15FloatRoundStyleE2ESJ_EENS1_15EpilogueDefaultEEEEEvvEEEEvNT_6ParamsE --------------------------
	.section	.nv.info._ZN7cutlass13device_kernelINS_4gemm6kernel13GemmUniversalIN4cute5tupleIJiiiiEEENS1_10collective13CollectiveMmaINS1_34MainloopSm90TmaGmmaWarpSpecializedILi5ENS5_IJNS4_1CILi2EEESB_NSA_ILi1EEEEEENS1_35KernelTmaWarpSpecializedCooperativeEEENS5_IJNSA_ILi128EEENSA_ILi256EEESG_EEENS_10bfloat16_tENS5_IJlSC_lEEESJ_SK_NS4_8TiledMMAINS4_8MMA_AtomIJNS4_4SM904GMMA28MMA_64x256x16_F32BF16BF16_SSILNSO_5MajorE0ELSQ_0ELNSO_7ScaleInE1ELSR_1EEEEEENS4_6LayoutINS5_IJSB_SC_SC_EEENS5_IJSC_NSA_ILi0EEESW_EEEEENS5_IJNS4_10UnderscoreESZ_SZ_EEEEENS4_23SM90_TMA_LOAD_MULTICASTENS4_14ComposedLayoutINS4_7SwizzleILi3ELi4ELi3EEENS4_18smem_ptr_flag_bitsILi16EEENSU_INS5_IJNSA_ILi8EEENSA_ILi64EEEEEENS5_IJS19_SC_EEEEEEEvNS4_8identityES12_S1D_vS1E_EENS_8epilogue10collective6detail29Sm90TmaWarpSpecializedAdapterINS1H_15DefaultEpilogueISJ_SK_SK_NS1G_6thread17LinearCombinationISJ_Li1EffLNS1L_9ScaleType4KindE0ELNS_15FloatRoundStyleE2ESJ_EENS1_15EpilogueDefaultEEEEEvvEEEEvNT_6ParamsE,"",@"SHT_CUDA_INFO"
	.sectionflags	@""
	.align	4


	//----- nvinfo : EIATTR_CUDA_API_VERSION
	.align		4
        /*0000*/ 	.byte	0x04, 0x37
        /*0002*/ 	.short	(.L_21 - .L_20)
.L_20:
        /*0004*/ 	.word	0x00000082


	//----- nvinfo : EIATTR_KPARAM_INFO
	.align		4
.L_21:
        /*0008*/ 	.byte	0x04, 0x17
        /*000a*/ 	.short	(.L_23 - .L_22)
.L_22:
        /*000c*/ 	.word	0x00000000
        /*0010*/ 	.short	0x0000
        /*0012*/ 	.short	0x0070
        /*0014*/ 	.byte	0x00, 0xf0, 0x01, 0x10


	//----- nvinfo : EIATTR_SPARSE_MMA_MASK
	.align		4
.L_23:
        /*0018*/ 	.byte	0x03, 0x50
        /*001a*/ 	.short	0x0000


	//----- nvinfo : EIATTR_MAXREG_COUNT
	.align		4
        /*001c*/ 	.byte	0x03, 0x1b
        /*001e*/ 	.short	0x00a8


	//----- nvinfo : EIATTR_NUM_BARRIERS
	.align		4
        /*0020*/ 	.byte	0x02, 0x4c
        /*0022*/ 	.byte	0x01
	.zero		1


	//----- nvinfo : EIATTR_EXTERNS
	.align		4
        /*0024*/ 	.byte	0x04, 0x0f
        /*0026*/ 	.short	(.L_25 - .L_24)


	//   ....[0]....
	.align		4
.L_24:
        /*0028*/ 	.word	index@(__assertfail)


	//----- nvinfo : EIATTR_MERCURY_ISA_VERSION
	.align		4
.L_25:
        /*002c*/ 	.byte	0x03, 0x5f
        /*002e*/ 	.short	0x0101


	//----- nvinfo : EIATTR_INT_WARP_WIDE_INSTR_OFFSETS
	.align		4
        /*0030*/ 	.byte	0x04, 0x31
        /*0032*/ 	.short	(.L_27 - .L_26)


	//   ....[0]....
.L_26:
        /*0034*/ 	.word	0x000004a0


	//   ....[1]....
        /*0038*/ 	.word	0x000004d0


	//   ....[2]....
        /*003c*/ 	.word	0x00000690


	//----- nvinfo : EIATTR_COOP_GROUP_MASK_REGIDS
	.align		4
.L_27:
        /*0040*/ 	.byte	0x04, 0x29
        /*0042*/ 	.short	(.L_29 - .L_28)


	//   ....[0]....
.L_28:
        /*0044*/ 	.word	0xffffffff


	//   ....[1]....
        /*0048*/ 	.word	0xffffffff


	//   ....[2]....
        /*004c*/ 	.word	0xffffffff


	//   ....[3]....
        /*0050*/ 	.word	0xffffffff


	//   ....[4]....
        /*0054*/ 	.word	0xffffffff


	//   ....[5]....
        /*0058*/ 	.word	0xffffffff


	//----- nvinfo : EIATTR_COOP_GROUP_INSTR_OFFSETS
	.align		4
.L_29:
        /*005c*/ 	.byte	0x04, 0x28
        /*005e*/ 	.short	(.L_31 - .L_30)


	//   ....[0]....
.L_30:
        /*0060*/ 	.word	0x00000060


	//   ....[1]....
        /*0064*/ 	.word	0x00000070


	//   ....[2]....
        /*0068*/ 	.word	0x00000130


	//   ....[3]....
        /*006c*/ 	.word	0x000002f0


	//   ....[4]....
        /*0070*/ 	.word	0x00000810


	//   ....[5]....
        /*0074*/ 	.word	0x00001260


	//----- nvinfo : EIATTR_REG_RECONFIG
	.align		4
.L_31:
        /*0078*/ 	.byte	0x01, 0x54
	.zero		2


	//----- nvinfo : EIATTR_SYSCALL_OFFSETS
	.align		4
        /*007c*/ 	.byte	0x04, 0x46
        /*007e*/ 	.short	(.L_33 - .L_32)


	//   ....[0]....
.L_32:
        /*0080*/ 	.word	0x00001420


	//----- nvinfo : EIATTR_MBARRIER_INSTR_OFFSETS
	.align		4
.L_33:
        /*0084*/ 	.byte	0x04, 0x39
        /*0086*/ 	.short	(.L_35 - .L_34)


	//   ....[0]....
.L_34:
        /*0088*/ 	.word	0x00000230
        /*008c*/ 	.word	0x000000ff
        /*0090*/ 	.word	0x00000000
        /*0094*/ 	.short	0x0100
        /*0096*/ 	.byte	0x08
	.zero		1


	//   ....[1]....
        /*0098*/ 	.word	0x00000240
        /*009c*/ 	.word	0x000000ff
        /*00a0*/ 	.word	0x00000028
        /*00a4*/ 	.short	0x0100
        /*00a6*/ 	.byte	0x08
	.zero		1


	//   ....[2]....
        /*00a8*/ 	.word	0x00000250
        /*00ac*/ 	.word	0x000000ff
        /*00b0*/ 	.word	0x00000008
        /*00b4*/ 	.short	0x0100
        /*00b6*/ 	.byte	0x08
	.zero		1


	//   ....[3]....
        /*00b8*/ 	.word	0x00000260
        /*00bc*/ 	.word	0x000000ff
        /*00c0*/ 	.word	0x00000030
        /*00c4*/ 	.short	0x0100
        /*00c6*/ 	.byte	0x08
	.zero		1


	//   ....[4]....
        /*00c8*/ 	.word	0x00000270
        /*00cc*/ 	.word	0x000000ff
        /*00d0*/ 	.word	0x00000010
        /*00d4*/ 	.short	0x0100
        /*00d6*/ 	.byte	0x08
	.zero		1


	//   ....[5]....
        /*00d8*/ 	.word	0x00000280
        /*00dc*/ 	.word	0x000000ff
        /*00e0*/ 	.word	0x00000038
        /*00e4*/ 	.short	0x0100
        /*00e6*/ 	.byte	0x08
	.zero		1


	//   ....[6]....
        /*00e8*/ 	.word	0x00000290
        /*00ec*/ 	.word	0x000000ff
        /*00f0*/ 	.word	0x00000018
        /*00f4*/ 	.short	0x0100
        /*00f6*/ 	.byte	0x08
	.zero		1


	//   ....[7]....
        /*00f8*/ 	.word	0x000002a0
        /*00fc*/ 	.word	0x000000ff
        /*0100*/ 	.word	0x00000040
        /*0104*/ 	.short	0x0100
        /*0106*/ 	.byte	0x08
	.zero		1


	//   ....[8]....
        /*0108*/ 	.word	0x000002b0
        /*010c*/ 	.word	0x000000ff
        /*0110*/ 	.word	0x00000020
        /*0114*/ 	.short	0x0100
        /*0116*/ 	.byte	0x08
	.zero		1


	//   ....[9]....
        /*0118*/ 	.word	0x000002c0
        /*011c*/ 	.word	0x000000ff
        /*0120*/ 	.word	0x00000048
        /*0124*/ 	.short	0x0100
        /*0126*/ 	.byte	0x08
	.zero		1


	//   ....[10]....
        /*0128*/ 	.word	0x00000710
        /*012c*/ 	.word	0x000000ff
        /*0130*/ 	.word	0x00000060
        /*0134*/ 	.short	0x0100
        /*0136*/ 	.byte	0x06
	.zero		1


	//   ....[11]....
        /*0138*/ 	.word	0x000007a0
        /*013c*/ 	.word	0x000000ff
        /*0140*/ 	.word	0x00000068
        /*0144*/ 	.short	0x0100
        /*0146*/ 	.byte	0x06
	.zero		1


	//   ....[12]....
        /*0148*/ 	.word	0x000014e0
        /*014c*/ 	.word	0x00000003
        /*0150*/ 	.word	0x00000000
        /*0154*/ 	.short	0x010a
        /*0156*/ 	.byte	0x3f
	.zero		1


	//   ....[13]....
        /*0158*/ 	.word	0x00001520
        /*015c*/ 	.word	0x00000003
        /*0160*/ 	.word	0x00000000
        /*0164*/ 	.short	0x010a
        /*0166*/ 	.byte	0x3f
	.zero		1


	//   ....[14]....
        /*0168*/ 	.word	0x00001b20
        /*016c*/ 	.word	0x00000005
        /*0170*/ 	.word	0x00000000
        /*0174*/ 	.short	0x010a
        /*0176*/ 	.byte	0x3f
	.zero		1


	//   ....[15]....
        /*0178*/ 	.word	0x00001b60
        /*017c*/ 	.word	0x00000005
        /*0180*/ 	.word	0x00000000
        /*0184*/ 	.short	0x010a
        /*0186*/ 	.byte	0x3f
	.zero		1


	//   ....[16]....
        /*0188*/ 	.word	0x00001ff0
        /*018c*/ 	.word	0x00000005
        /*0190*/ 	.word	0x00000000
        /*0194*/ 	.short	0x0101
        /*0196*/ 	.byte	0x3f
	.zero		1


	//   ....[17]....
        /*0198*/ 	.word	0x00002210
        /*019c*/ 	.word	0x00000003
        /*01a0*/ 	.word	0x00000000
        /*01a4*/ 	.short	0x0101
        /*01a6*/ 	.byte	0x3f
	.zero		1


	//   ....[18]....
        /*01a8*/ 	.word	0x0000b0d0
        /*01ac*/ 	.word	0x0000000e
        /*01b0*/ 	.word	0x00000028
        /*01b4*/ 	.short	0x010a
        /*01b6*/ 	.byte	0x3f
	.zero		1


	//   ....[19]....
        /*01b8*/ 	.word	0x0000b540
        /*01bc*/ 	.word	0x00000006
        /*01c0*/ 	.word	0x00000068
        /*01c4*/ 	.short	0x0101
        /*01c6*/ 	.byte	0x3f
	.zero		1


	//   ....[20]....
        /*01c8*/ 	.word	0x0000bc70
        /*01cc*/ 	.word	0x00000007
        /*01d0*/ 	.word	0x00000000
        /*01d4*/ 	.short	0x010a
        /*01d6*/ 	.byte	0x3f
	.zero		1


	//   ....[21]....
        /*01d8*/ 	.word	0x0000bcf0
        /*01dc*/ 	.word	0x00000009
        /*01e0*/ 	.word	0x00000000
        /*01e4*/ 	.short	0x010a
        /*01e6*/ 	.byte	0x3f
	.zero		1


	//   ....[22]....
        /*01e8*/ 	.word	0x0000bd80
        /*01ec*/ 	.word	0x00000006
        /*01f0*/ 	.word	0x00000000
        /*01f4*/ 	.short	0x010a
        /*01f6*/ 	.byte	0x3f
	.zero		1


	//   ....[23]....
        /*01f8*/ 	.word	0x0000be10
        /*01fc*/ 	.word	0x00000009
        /*0200*/ 	.word	0x00000000
        /*0204*/ 	.short	0x010a
        /*0206*/ 	.byte	0x3f
	.zero		1


	//   ....[24]....
        /*0208*/ 	.word	0x0000bea0
        /*020c*/ 	.word	0x00000003
        /*0210*/ 	.word	0x00000000
        /*0214*/ 	.short	0x010a
        /*0216*/ 	.byte	0x3f
	.zero		1


	//   ....[25]....
        /*0218*/ 	.word	0x0000bf00
        /*021c*/ 	.word	0x00000003
        /*0220*/ 	.word	0x00000000
        /*0224*/ 	.short	0x010a
        /*0226*/ 	.byte	0x3f
	.zero		1


	//   ....[26]....
        /*0228*/ 	.word	0x0000bf50
        /*022c*/ 	.word	0x00000005
        /*0230*/ 	.word	0x00000000
        /*0234*/ 	.short	0x010a
        /*0236*/ 	.byte	0x3f
	.zero		1


	//   ....[27]....
        /*0238*/ 	.word	0x0000c020
        /*023c*/ 	.word	0x0000000e
        /*0240*/ 	.word	0x00000028
        /*0244*/ 	.short	0x010a
        /*0246*/ 	.byte	0x3f
	.zero		1


	//   ....[28]....
        /*0248*/ 	.word	0x0000c0f0
        /*024c*/ 	.word	0x00000007
        /*0250*/ 	.word	0x00000000
        /*0254*/ 	.short	0x010a
        /*0256*/ 	.byte	0x3f
	.zero		1


	//   ....[29]....
        /*0258*/ 	.word	0x0000c140
        /*025c*/ 	.word	0x00000009
        /*0260*/ 	.word	0x00000000
        /*0264*/ 	.short	0x010a
        /*0266*/ 	.byte	0x3f
	.zero		1


	//   ....[30]....
        /*0268*/ 	.word	0x0000c190
        /*026c*/ 	.word	0x00000006
        /*0270*/ 	.word	0x00000000
        /*0274*/ 	.short	0x010a
        /*0276*/ 	.byte	0x3f
	.zero		1


	//   ....[31]....
        /*0278*/ 	.word	0x0000c1e0
        /*027c*/ 	.word	0x00000009
        /*0280*/ 	.word	0x00000000
        /*0284*/ 	.short	0x010a
        /*0286*/ 	.byte	0x3f
	.zero		1


	//----- nvinfo : EIATTR_NUM_MBARRIERS
	.align		4
.L_35:
        /*0288*/ 	.byte	0x03, 0x38
        /*028a*/ 	.short	0x000c


	//----- nvinfo : EIATTR_EXIT_INSTR_OFFSETS
	.align		4
        /*028c*/ 	.byte	0x04, 0x1c
        /*028e*/ 	.short	(.L_37 - .L_36)


	//   ....[0]....
.L_36:
        /*0290*/ 	.word	0x00000970


	//   ....[1]....
        /*0294*/ 	.word	0x00001190


	//   ....[2]....
        /*0298*/ 	.word	0x0000a710


	//   ....[3]....
        /*029c*/ 	.word	0x0000ac70


	//   ....[4]....
        /*02a0*/ 	.word	0x0000bef0


	//----- nvinfo : EIATTR_MAX_THREADS
	.align		4
.L_37:
        /*02a4*/ 	.byte	0x04, 0x05
        /*02a6*/ 	.short	(.L_39 - .L_38)
.L_38:
        /*02a8*/ 	.word	0x00000180
        /*02ac*/ 	.word	0x00000001
        /*02b0*/ 	.word	0x00000001


	//----- nvinfo : EIATTR_CRS_STACK_SIZE
	.align		4
.L_39:
        /*02b4*/ 	.byte	0x04, 0x1e
        /*02b6*/ 	.short	(.L_41 - .L_40)
.L_40:
        /*02b8*/ 	.word	0x00000000


	//----- nvinfo : EIATTR_CBANK_PARAM_SIZE
	.align		4
.L_41:
        /*02bc*/ 	.byte	0x03, 0x19
        /*02be*/ 	.short	0x0470


	//----- nvinfo : EIATTR_PARAM_CBANK
	.align		4
        /*02c0*/ 	.byte	0x04, 0x0a
        /*02c2*/ 	.short	(.L_43 - .L_42)
	.align		4
.L_42:
        /*02c4*/ 	.word	index@(.nv.constant0._ZN7cutlass13device_kernelINS_4gemm6kernel13GemmUniversalIN4cute5tupleIJiiiiEEENS1_10collective13CollectiveMmaINS1_34MainloopSm90TmaGmmaWarpSpecializedILi5ENS5_IJNS4_1CILi2EEESB_NSA_ILi1EEEEEENS1_35KernelTmaWarpSpecializedCooperativeEEENS5_IJNSA_ILi128EEENSA_ILi256EEESG_EEENS_10bfloat16_tENS5_IJlSC_lEEESJ_SK_NS4_8TiledMMAINS4_8MMA_AtomIJNS4_4SM904GMMA28MMA_64x256x16_F32BF16BF16_SSILNSO_5MajorE0ELSQ_0ELNSO_7ScaleInE1ELSR_1EEEEEENS4_6LayoutINS5_IJSB_SC_SC_EEENS5_IJSC_NSA_ILi0EEESW_EEEEENS5_IJNS4_10UnderscoreESZ_SZ_EEEEENS4_23SM90_TMA_LOAD_MULTICASTENS4_14ComposedLayoutINS4_7SwizzleILi3ELi4ELi3EEENS4_18smem_ptr_flag_bitsILi16EEENSU_INS5_IJNSA_ILi8EEENSA_ILi64EEEEEENS5_IJS19_SC_EEEEEEEvNS4_8identityES12_S1D_vS1E_EENS_8epilogue10collective6detail29Sm90TmaWarpSpecializedAdapterINS1H_15DefaultEpilogueISJ_SK_SK_NS1G_6thread17LinearCombinationISJ_Li1EffLNS1L_9ScaleType4KindE0ELNS_15FloatRoundStyleE2ESJ_EENS1_15EpilogueDefaultEEEEEvvEEEEvNT_6ParamsE)
        /*02c8*/ 	.short	0x0210
        /*02ca*/ 	.short	0x0470


	//----- nvinfo : EIATTR_SW_WAR
	.align		4
.L_43:
        /*02cc*/ 	.byte	0x04, 0x36
        /*02ce*/ 	.short	(.L_45 - .L_44)
.L_44:
        /*02d0*/ 	.word	0x00000008
.L_45:


//--------------------- .nv.callgraph             --------------------------
	.section	.nv.callgraph,"",@"SHT_CUDA_CALLGRAPH"
	.align	4
	.sectionentsize	8
	.align		4
        /*0000*/ 	.word	0x00000000
	.align		4
        /*0004*/ 	.word	0xffffffff
	.align		4
        /*0008*/ 	.word	index@(_ZN7cutlass13device_kernelINS_4gemm6kernel13GemmUniversalIN4cute5tupleIJiiiiEEENS1_10collective13CollectiveMmaINS1_34MainloopSm90TmaGmmaWarpSpecializedILi5ENS5_IJNS4_1CILi2EEESB_NSA_ILi1EEEEEENS1_35KernelTmaWarpSpecializedCooperativeEEENS5_IJNSA_ILi128EEENSA_ILi256EEESG_EEENS_10bfloat16_tENS5_IJlSC_lEEESJ_SK_NS4_8TiledMMAINS4_8MMA_AtomIJNS4_4SM904GMMA28MMA_64x256x16_F32BF16BF16_SSILNSO_5MajorE0ELSQ_0ELNSO_7ScaleInE1ELSR_1EEEEEENS4_6LayoutINS5_IJSB_SC_SC_EEENS5_IJSC_NSA_ILi0EEESW_EEEEENS5_IJNS4_10UnderscoreESZ_SZ_EEEEENS4_23SM90_TMA_LOAD_MULTICASTENS4_14ComposedLayoutINS4_7SwizzleILi3ELi4ELi3EEENS4_18smem_ptr_flag_bitsILi16EEENSU_INS5_IJNSA_ILi8EEENSA_ILi64EEEEEENS5_IJS19_SC_EEEEEEEvNS4_8identityES12_S1D_vS1E_EENS_8epilogue10collective6detail29Sm90TmaWarpSpecializedAdapterINS1H_15DefaultEpilogueISJ_SK_SK_NS1G_6thread17LinearCombinationISJ_Li1EffLNS1L_9ScaleType4KindE0ELNS_15FloatRoundStyleE2ESJ_EENS1_15EpilogueDefaultEEEEEvvEEEEvNT_6ParamsE)
	.align		4
        /*000c*/ 	.word	index@(__assertfail)
	.align		4
        /*0010*/ 	.word	0x00000000
	.align		4
        /*0014*/ 	.word	0xfffffffe
	.align		4
        /*0018*/ 	.word	0x00000000
	.align		4
        /*001c*/ 	.word	0xfffffffd
	.align		4
        /*0020*/ 	.word	0x00000000
	.align		4
        /*0024*/ 	.word	0xfffffffc


//--------------------- .nv.constant4             --------------------------
	.section	.nv.constant4,"a",@progbits
	.align	8
	.align		8
.nv.constant4:
        /*0000*/ 	.dword	__assertfail
	.align		8
        /*0008*/ 	.dword	__unnamed_1
	.align		8
        /*0010*/ 	.dword	_ZN39_INTERNAL_5d81b17c_4_k_cu_4428dec4_39594cuda3std3__45__cpo5beginE
	.align		8
        /*0018*/ 	.dword	_ZN39_INTERNAL_5d81b17c_4_k_cu_4428dec4_39594cuda3std3__45__cpo3endE
	.align		8
        /*0020*/ 	.dword	_ZN39_INTERNAL_5d81b17c_4_k_cu_4428dec4_39594cuda3std3__45__cpo6cbeginE
	.align		8
        /*0028*/ 	.dword	_ZN39_INTERNAL_5d81b17c_4_k_cu_4428dec4_39594cuda3std3__45__cpo4cendE
	.align		8
        /*0030*/ 	.dword	_ZN39_INTERNAL_5d81b17c_4_k_cu_4428dec4_39594cuda3std3__441_GLOBAL__N__5d81b17c_4_k_cu_4428dec4_39596ignoreE
	.align		8
        /*0038*/ 	.dword	_ZN39_INTERNAL_5d81b17c_4_k_cu_4428dec4_39594cuda3std3__419piecewise_constructE
	.align		8
        /*0040*/ 	.dword	_ZN39_INTERNAL_5d81b17c_4_k_cu_4428dec4_39594cuda3std3__48in_placeE
	.align		8
        /*0048*/ 	.dword	_ZN39_INTERNAL_5d81b17c_4_k_cu_4428dec4_39594cuda3std6ranges3__45__cpo4swapE
	.align		8
        /*0050*/ 	.dword	_ZN39_INTERNAL_5d81b17c_4_k_cu_4428dec4_39594cuda3std6ranges3__45__cpo9iter_moveE
	.align		8
        /*0058*/ 	.dword	_ZN39_INTERNAL_5d81b17c_4_k_cu_4428dec4_39594cute7productE
	.align		8
        /*0060*/ 	.dword	_ZN39_INTERNAL_5d81b17c_4_k_cu_4428dec4_39594cute1_E
	.align		8
        /*0068*/ 	.dword	$str$22
	.align		8
        /*0070*/ 	.dword	$str$23


//--------------------- .text._ZN7cutlass13device_kernelINS_4gemm6kernel13GemmUniversalIN4cute5tupleIJiiiiEEENS1_10collective13CollectiveMmaINS1_34MainloopSm90TmaGmmaWarpSpecializedILi5ENS5_IJNS4_1CILi2EEESB_NSA_ILi1EEEEEENS1_35KernelTmaWarpSpecializedCooperativeEEENS5_IJNSA_ILi128EEENSA_ILi256EEESG_EEENS_10bfloat16_tENS5_IJlSC_lEEESJ_SK_NS4_8TiledMMAINS4_8MMA_AtomIJNS4_4SM904GMMA28MMA_64x256x16_F32BF16BF16_SSILNSO_5MajorE0ELSQ_0ELNSO_7ScaleInE1ELSR_1EEEEEENS4_6LayoutINS5_IJSB_SC_SC_EEENS5_IJSC_NSA_ILi0EEESW_EEEEENS5_IJNS4_10UnderscoreESZ_SZ_EEEEENS4_23SM90_TMA_LOAD_MULTICASTENS4_14ComposedLayoutINS4_7SwizzleILi3ELi4ELi3EEENS4_18smem_ptr_flag_bitsILi16EEENSU_INS5_IJNSA_ILi8EEENSA_ILi64EEEEEENS5_IJS19_SC_EEEEEEEvNS4_8identityES12_S1D_vS1E_EENS_8epilogue10collective6detail29Sm90TmaWarpSpecializedAdapterINS1H_15DefaultEpilogueISJ_SK_SK_NS1G_6thread17LinearCombinationISJ_Li1EffLNS1L_9ScaleType4KindE0ELNS_15FloatRoundStyleE2ESJ_EENS1_15EpilogueDefaultEEEEEvvEEEEvNT_6ParamsE --------------------------
	.section	.text._ZN7cutlass13device_kernelINS_4gemm6kernel13GemmUniversalIN4cute5tupleIJiiiiEEENS1_10collective13CollectiveMmaINS1_34MainloopSm90TmaGmmaWarpSpecializedILi5ENS5_IJNS4_1CILi2EEESB_NSA_ILi1EEEEEENS1_35KernelTmaWarpSpecializedCooperativeEEENS5_IJNSA_ILi128EEENSA_ILi256EEESG_EEENS_10bfloat16_tENS5_IJlSC_lEEESJ_SK_NS4_8TiledMMAINS4_8MMA_AtomIJNS4_4SM904GMMA28MMA_64x256x16_F32BF16BF16_SSILNSO_5MajorE0ELSQ_0ELNSO_7ScaleInE1ELSR_1EEEEEENS4_6LayoutINS5_IJSB_SC_SC_EEENS5_IJSC_NSA_ILi0EEESW_EEEEENS5_IJNS4_10UnderscoreESZ_SZ_EEEEENS4_23SM90_TMA_LOAD_MULTICASTENS4_14ComposedLayoutINS4_7SwizzleILi3ELi4ELi3EEENS4_18smem_ptr_flag_bitsILi16EEENSU_INS5_IJNSA_ILi8EEENSA_ILi64EEEEEENS5_IJS19_SC_EEEEEEEvNS4_8identityES12_S1D_vS1E_EENS_8epilogue10collective6detail29Sm90TmaWarpSpecializedAdapterINS1H_15DefaultEpilogueISJ_SK_SK_NS1G_6thread17LinearCombinationISJ_Li1EffLNS1L_9ScaleType4KindE0ELNS_15FloatRoundStyleE2ESJ_EENS1_15EpilogueDefaultEEEEEvvEEEEvNT_6ParamsE,"ax",@progbits
	.align	128
.text._ZN7cutlass13device_kernelINS_4gemm6kernel13GemmUniversalIN4cute5tupleIJiiiiEEENS1_10collective13CollectiveMmaINS1_34MainloopSm90TmaGmmaWarpSpecializedILi5ENS5_IJNS4_1CILi2EEESB_NSA_ILi1EEEEEENS1_35KernelTmaWarpSpecializedCooperativeEEENS5_IJNSA_ILi128EEENSA_ILi256EEESG_EEENS_10bfloat16_tENS5_IJlSC_lEEESJ_SK_NS4_8TiledMMAINS4_8MMA_AtomIJNS4_4SM904GMMA28MMA_64x256x16_F32BF16BF16_SSILNSO_5MajorE0ELSQ_0ELNSO_7ScaleInE1ELSR_1EEEEEENS4_6LayoutINS5_IJSB_SC_SC_EEENS5_IJSC_NSA_ILi0EEESW_EEEEENS5_IJNS4_10UnderscoreESZ_SZ_EEEEENS4_23SM90_TMA_LOAD_MULTICASTENS4_14ComposedLayoutINS4_7SwizzleILi3ELi4ELi3EEENS4_18smem_ptr_flag_bitsILi16EEENSU_INS5_IJNSA_ILi8EEENSA_ILi64EEEEEENS5_IJS19_SC_EEEEEEEvNS4_8identityES12_S1D_vS1E_EENS_8epilogue10collective6detail29Sm90TmaWarpSpecializedAdapterINS1H_15DefaultEpilogueISJ_SK_SK_NS1G_6thread17LinearCombinationISJ_Li1EffLNS1L_9ScaleType4KindE0ELNS_15FloatRoundStyleE2ESJ_EENS1_15EpilogueDefaultEEEEEvvEEEEvNT_6ParamsE:
        .type           _ZN7cutlass13device_kernelINS_4gemm6kernel13GemmUniversalIN4cute5tupleIJiiiiEEENS1_10collective13CollectiveMmaINS1_34MainloopSm90TmaGmmaWarpSpecializedILi5ENS5_IJNS4_1CILi2EEESB_NSA_ILi1EEEEEENS1_35KernelTmaWarpSpecializedCooperativeEEENS5_IJNSA_ILi128EEENSA_ILi256EEESG_EEENS_10bfloat16_tENS5_IJlSC_lEEESJ_SK_NS4_8TiledMMAINS4_8MMA_AtomIJNS4_4SM904GMMA28MMA_64x256x16_F32BF16BF16_SSILNSO_5MajorE0ELSQ_0ELNSO_7ScaleInE1ELSR_1EEEEEENS4_6LayoutINS5_IJSB_SC_SC_EEENS5_IJSC_NSA_ILi0EEESW_EEEEENS5_IJNS4_10UnderscoreESZ_SZ_EEEEENS4_23SM90_TMA_LOAD_MULTICASTENS4_14ComposedLayoutINS4_7SwizzleILi3ELi4ELi3EEENS4_18smem_ptr_flag_bitsILi16EEENSU_INS5_IJNSA_ILi8EEENSA_ILi64EEEEEENS5_IJS19_SC_EEEEEEEvNS4_8identityES12_S1D_vS1E_EENS_8epilogue10collective6detail29Sm90TmaWarpSpecializedAdapterINS1H_15DefaultEpilogueISJ_SK_SK_NS1G_6thread17LinearCombinationISJ_Li1EffLNS1L_9ScaleType4KindE0ELNS_15FloatRoundStyleE2ESJ_EENS1_15EpilogueDefaultEEEEEvvEEEEvNT_6ParamsE,@function
        .size           _ZN7cutlass13device_kernelINS_4gemm6kernel13GemmUniversalIN4cute5tupleIJiiiiEEENS1_10collective13CollectiveMmaINS1_34MainloopSm90TmaGmmaWarpSpecializedILi5ENS5_IJNS4_1CILi2EEESB_NSA_ILi1EEEEEENS1_35KernelTmaWarpSpecializedCooperativeEEENS5_IJNSA_ILi128EEENSA_ILi256EEESG_EEENS_10bfloat16_tENS5_IJlSC_lEEESJ_SK_NS4_8TiledMMAINS4_8MMA_AtomIJNS4_4SM904GMMA28MMA_64x256x16_F32BF16BF16_SSILNSO_5MajorE0ELSQ_0ELNSO_7ScaleInE1ELSR_1EEEEEENS4_6LayoutINS5_IJSB_SC_SC_EEENS5_IJSC_NSA_ILi0EEESW_EEEEENS5_IJNS4_10UnderscoreESZ_SZ_EEEEENS4_23SM90_TMA_LOAD_MULTICASTENS4_14ComposedLayoutINS4_7SwizzleILi3ELi4ELi3EEENS4_18smem_ptr_flag_bitsILi16EEENSU_INS5_IJNSA_ILi8EEENSA_ILi64EEEEEENS5_IJS19_SC_EEEEEEEvNS4_8identityES12_S1D_vS1E_EENS_8epilogue10collective6detail29Sm90TmaWarpSpecializedAdapterINS1H_15DefaultEpilogueISJ_SK_SK_NS1G_6thread17LinearCombinationISJ_Li1EffLNS1L_9ScaleType4KindE0ELNS_15FloatRoundStyleE2ESJ_EENS1_15EpilogueDefaultEEEEEvvEEEEvNT_6ParamsE,(.L_x_329 - _ZN7cutlass13device_kernelINS_4gemm6kernel13GemmUniversalIN4cute5tupleIJiiiiEEENS1_10collective13CollectiveMmaINS1_34MainloopSm90TmaGmmaWarpSpecializedILi5ENS5_IJNS4_1CILi2EEESB_NSA_ILi1EEEEEENS1_35KernelTmaWarpSpecializedCooperativeEEENS5_IJNSA_ILi128EEENSA_ILi256EEESG_EEENS_10bfloat16_tENS5_IJlSC_lEEESJ_SK_NS4_8TiledMMAINS4_8MMA_AtomIJNS4_4SM904GMMA28MMA_64x256x16_F32BF16BF16_SSILNSO_5MajorE0ELSQ_0ELNSO_7ScaleInE1ELSR_1EEEEEENS4_6LayoutINS5_IJSB_SC_SC_EEENS5_IJSC_NSA_ILi0EEESW_EEEEENS5_IJNS4_10UnderscoreESZ_SZ_EEEEENS4_23SM90_TMA_LOAD_MULTICASTENS4_14ComposedLayoutINS4_7SwizzleILi3ELi4ELi3EEENS4_18smem_ptr_flag_bitsILi16EEENSU_INS5_IJNSA_ILi8EEENSA_ILi64EEEEEENS5_IJS19_SC_EEEEEEEvNS4_8identityES12_S1D_vS1E_EENS_8epilogue10collective6detail29Sm90TmaWarpSpecializedAdapterINS1H_15DefaultEpilogueISJ_SK_SK_NS1G_6thread17LinearCombinationISJ_Li1EffLNS1L_9ScaleType4KindE0ELNS_15FloatRoundStyleE2ESJ_EENS1_15EpilogueDefaultEEEEEvvEEEEvNT_6ParamsE)
        .other          _ZN7cutlass13device_kernelINS_4gemm6kernel13GemmUniversalIN4cute5tupleIJiiiiEEENS1_10collective13CollectiveMmaINS1_34MainloopSm90TmaGmmaWarpSpecializedILi5ENS5_IJNS4_1CILi2EEESB_NSA_ILi1EEEEEENS1_35KernelTmaWarpSpecializedCooperativeEEENS5_IJNSA_ILi128EEENSA_ILi256EEESG_EEENS_10bfloat16_tENS5_IJlSC_lEEESJ_SK_NS4_8TiledMMAINS4_8MMA_AtomIJNS4_4SM904GMMA28MMA_64x256x16_F32BF16BF16_SSILNSO_5MajorE0ELSQ_0ELNSO_7ScaleInE1ELSR_1EEEEEENS4_6LayoutINS5_IJSB_SC_SC_EEENS5_IJSC_NSA_ILi0EEESW_EEEEENS5_IJNS4_10UnderscoreESZ_SZ_EEEEENS4_23SM90_TMA_LOAD_MULTICASTENS4_14ComposedLayoutINS4_7SwizzleILi3ELi4ELi3EEENS4_18smem_ptr_flag_bitsILi16EEENSU_INS5_IJNSA_ILi8EEENSA_ILi64EEEEEENS5_IJS19_SC_EEEEEEEvNS4_8identityES12_S1D_vS1E_EENS_8epilogue10collective6detail29Sm90TmaWarpSpecializedAdapterINS1H_15DefaultEpilogueISJ_SK_SK_NS1G_6thread17LinearCombinationISJ_Li1EffLNS1L_9ScaleType4KindE0ELNS_15FloatRoundStyleE2ESJ_EENS1_15EpilogueDefaultEEEEEvvEEEEvNT_6ParamsE,@"STO_CUDA_ENTRY STV_DEFAULT"
_ZN7cutlass13device_kernelINS_4gemm6kernel13GemmUniversalIN4cute5tupleIJiiiiEEENS1_10collective13CollectiveMmaINS1_34MainloopSm90TmaGmmaWarpSpecializedILi5ENS5_IJNS4_1CILi2EEESB_NSA_ILi1EEEEEENS1_35KernelTmaWarpSpecializedCooperativeEEENS5_IJNSA_ILi128EEENSA_ILi256EEESG_EEENS_10bfloat16_tENS5_IJlSC_lEEESJ_SK_NS4_8TiledMMAINS4_8MMA_AtomIJNS4_4SM904GMMA28MMA_64x256x16_F32BF16BF16_SSILNSO_5MajorE0ELSQ_0ELNSO_7ScaleInE1ELSR_1EEEEEENS4_6LayoutINS5_IJSB_SC_SC_EEENS5_IJSC_NSA_ILi0EEESW_EEEEENS5_IJNS4_10UnderscoreESZ_SZ_EEEEENS4_23SM90_TMA_LOAD_MULTICASTENS4_14ComposedLayoutINS4_7SwizzleILi3ELi4ELi3EEENS4_18smem_ptr_flag_bitsILi16EEENSU_INS5_IJNSA_ILi8EEENSA_ILi64EEEEEENS5_IJS19_SC_EEEEEEEvNS4_8identityES12_S1D_vS1E_EENS_8epilogue10collective6detail29Sm90TmaWarpSpecializedAdapterINS1H_15DefaultEpilogueISJ_SK_SK_NS1G_6thread17LinearCombinationISJ_Li1EffLNS1L_9ScaleType4KindE0ELNS_15FloatRoundStyleE2ESJ_EENS1_15EpilogueDefaultEEEEEvvEEEEvNT_6ParamsE:
[----:B------:R-:W0:Y:S01]  /*0000*/  LDC R1, c[0x0][0x28] ;  /* 0x00000a00ff017b82 */ /* 0x000e220000000800 */
[----:B------:R-:W1:Y:S01]  /*0010*/  S2R R18, SR_TID.X ;  /* 0x0000000000127919 */ /* 0x000e620000002100 */
[----:B------:R-:W-:Y:S01]  /*0020*/  ELECT P0, URZ, PT ;  /* 0x00000000003f782f */ /* 0x000fe20003800000 */
[----:B------:R-:W-:Y:S01]  /*0030*/  BSSY B0, `(.L_x_0) ;  /* 0x000000f000007945 */ /* 0x000fe20003800000 */
[--C-:B-1----:R-:W-:Y:S02]  /*0040*/  SHF.R.U32.HI R0, RZ, 0x5, R18.reuse ;  /* 0x00000005ff007819 */ /* 0x102fe40000011612 */
[----:B------:R-:W-:-:S03]  /*0050*/  SHF.R.U32.HI R3, RZ, 0x7, R18 ;  /* 0x00000007ff037819 */ /* 0x000fc60000011612 */
[----:B------:R-:W1:Y:S04]  /*0060*/  SHFL.IDX PT, R2, R0, RZ, 0x1f ;  /* 0x00001fff00027589 */ /* 0x000e6800000e0000 */
[----:B------:R2:W3:Y:S01]  /*0070*/  SHFL.IDX PT, R5, R3, RZ, 0x1f ;  /* 0x00001fff03057589 */ /* 0x0004e200000e0000 */
[----:B-1----:R-:W-:-:S13]  /*0080*/  ISETP.NE.OR P0, PT, R2, RZ, !P0 ;  /* 0x000000ff0200720c */ /* 0x002fda0004705670 */
[----:B0-23--:R-:W-:Y:S05]  /*0090*/  @P0 BRA `(.L_x_1) ;  /* 0x0000000000200947 */ /* 0x00dfea0003800000 */
[----:B------:R-:W-:Y:S02]  /*00a0*/  ULDC.64 UR4, c[0x0][0x198] ;  /* 0x0000660000047ab9 */ /* 0x000fe40000000a00 */
[----:B------:R-:W-:Y:S02]  /*00b0*/  UIADD3 UR6, UP0, UR4, 0xf0, URZ ;  /* 0x000000f004067890 */ /* 0x000fe4000ff1e03f */
[----:B------:R-:W-:Y:S02]  /*00c0*/  UIADD3 UR4, UP1, UR4, 0x1f0, URZ ;  /* 0x000001f004047890 */ /* 0x000fe4000ff3e03f */
[----:B------:R-:W-:Y:S02]  /*00d0*/  UIADD3.X UR7, URZ, UR5, URZ, UP0, !UPT ;  /* 0x000000053f077290 */ /* 0x000fe400087fe43f */
[----:B------:R-:W-:-:S07]  /*00e0*/  UIADD3.X UR5, URZ, UR5, URZ, UP1, !UPT ;  /* 0x000000053f057290 */ /* 0x000fce0008ffe43f */
[----:B------:R0:W-:Y:S02]  /*00f0*/  UTMACCTL.PF [UR6] ;  /* 0x00000000060079b9 */ /* 0x0001e40008040000 */
[----:B------:R0:W-:Y:S02]  /*0100*/  UTMACCTL.PF [UR4] ;  /* 0x00000000040079b9 */ /* 0x0001e40008040000 */
[----:B0-----:R-:W-:Y:S01]  /*0110*/  NOP ;  /* 0x0000000000007918 */ /* 0x001fe20000000000 */
.L_x_1:
[----:B------:R-:W-:Y:S05]  /*0120*/  BSYNC B0 ;  /* 0x0000000000007941 */ /* 0x000fea0003800000 */
.L_x_0:
[----:B------:R-:W0:Y:S02]  /*0130*/  SHFL.IDX PT, R3, R0, RZ, 0x1f ;  /* 0x00001fff00037589 */ /* 0x000e2400000e0000 */
[----:B0-----:R-:W-:-:S13]  /*0140*/  ISETP.NE.AND P0, PT, R3, RZ, PT ;  /* 0x000000ff0300720c */ /* 0x001fda0003f05270 */
[----:B------:R-:W-:Y:S05]  /*0150*/  @P0 BRA `(.L_x_2) ;  /* 0x0000000000600947 */ /* 0x000fea0003800000 */
[----:B------:R-:W0:Y:S01]  /*0160*/  S2UR UR8, SR_CgaCtaId ;  /* 0x00000000000879c3 */ /* 0x000e220000008800 */
[----:B------:R-:W-:Y:S01]  /*0170*/  UMOV UR4, 0x400 ;  /* 0x0000040000047882 */ /* 0x000fe20000000000 */
[----:B------:R-:W-:Y:S01]  /*0180*/  UMOV UR5, 0x1 ;  /* 0x0000000100057882 */ /* 0x000fe20000000000 */
[----:B------:R-:W-:Y:S01]  /*0190*/  UMOV UR6, 0x6 ;  /* 0x0000000600067882 */ /* 0x000fe20000000000 */
[----:B------:R-:W-:Y:S01]  /*01a0*/  ELECT P0, URZ, PT ;  /* 0x00000000003f782f */ /* 0x000fe20003800000 */
[----:B------:R-:W-:-:S04]  /*01b0*/  UIADD3 UR6, -UR6, 0x100000, URZ ;  /* 0x0010000006067890 */ /* 0x000fc8000fffe13f */
[----:B------:R-:W-:Y:S02]  /*01c0*/  USHF.L.U32 UR7, UR6, 0xb, URZ ;  /* 0x0000000b06077899 */ /* 0x000fe4000800063f */
[----:B------:R-:W-:Y:S02]  /*01d0*/  USHF.L.U32 UR6, UR6, 0x1, URZ ;  /* 0x0000000106067899 */ /* 0x000fe4000800063f */
[----:B0-----:R-:W-:Y:S02]  /*01e0*/  ULEA UR8, UR8, UR4, 0x18 ;  /* 0x0000000408087291 */ /* 0x001fe4000f8ec03f */
[----:B------:R-:W-:-:S04]  /*01f0*/  UIADD3 UR4, -UR5, 0x100000, URZ ;  /* 0x0010000005047890 */ /* 0x000fc8000fffe13f */
[----:B------:R-:W-:Y:S02]  /*0200*/  USHF.L.U32 UR5, UR4, 0xb, URZ ;  /* 0x0000000b04057899 */ /* 0x000fe4000800063f */
[----:B------:R-:W-:Y:S01]  /*0210*/  USHF.L.U32 UR4, UR4, 0x1, URZ ;  /* 0x0000000104047899 */ /* 0x000fe2000800063f */
[----:B------:R-:W0:Y:S11]  /*0220*/  FENCE.VIEW.ASYNC.S ;  /* 0x00000000000073c6 */ /* 0x000e360000000000 */
[----:B0-----:R0:W1:Y:S01]  /*0230*/  SYNCS.EXCH.64 URZ, [UR8], UR4 ;  /* 0x00000004083f75b2 */ /* 0x0010620008000100 */
[----:B------:R0:W2:Y:S01]  /*0240*/  SYNCS.EXCH.64 URZ, [UR8+0x28], UR6 ;  /* 0x00002806083f75b2 */ /* 0x0000a20008000100 */
[----:B------:R0:W3:Y:S01]  /*0250*/  SYNCS.EXCH.64 URZ, [UR8+0x8], UR4 ;  /* 0x00000804083f75b2 */ /* 0x0000e20008000100 */
[----:B------:R0:W4:Y:S01]  /*0260*/  SYNCS.EXCH.64 URZ, [UR8+0x30], UR6 ;  /* 0x00003006083f75b2 */ /* 0x0001220008000100 */
[----:B------:R0:W0:Y:S01]  /*0270*/  SYNCS.EXCH.64 URZ, [UR8+0x10], UR4 ;  /* 0x00001004083f75b2 */ /* 0x0000220008000100 */
[----:B------:R0:W0:Y:S01]  /*0280*/  SYNCS.EXCH.64 URZ, [UR8+0x38], UR6 ;  /* 0x00003806083f75b2 */ /* 0x0000220008000100 */
[----:B------:R0:W0:Y:S01]  /*0290*/  SYNCS.EXCH.64 URZ, [UR8+0x18], UR4 ;  /* 0x00001804083f75b2 */ /* 0x0000220008000100 */
[----:B------:R0:W0:Y:S01]  /*02a0*/  SYNCS.EXCH.64 URZ, [UR8+0x40], UR6 ;  /* 0x00004006083f75b2 */ /* 0x0000220008000100 */
[----:B------:R0:W0:Y:S01]  /*02b0*/  SYNCS.EXCH.64 URZ, [UR8+0x20], UR4 ;  /* 0x00002004083f75b2 */ /* 0x0000220008000100 */
[----:B------:R0:W0:Y:S01]  /*02c0*/  SYNCS.EXCH.64 URZ, [UR8+0x48], UR6 ;  /* 0x00004806083f75b2 */ /* 0x0000220008000100 */
[----:B------:R-:W-:Y:S01]  /*02d0*/  NOP ;  /* 0x0000000000007918 */ /* 0x000fe20000000000 */
.L_x_2:
[----:B------:R-:W-:Y:S01]  /*02e0*/  SHF.R.S32.HI R7, RZ, 0x1f, R18 ;  /* 0x0000001fff077819 */ /* 0x000fe20000011412 */
[----:B------:R-:W5:Y:S01]  /*02f0*/  SHFL.IDX PT, R0, R0, RZ, 0x1f ;  /* 0x00001fff00007589 */ /* 0x000f6200000e0000 */
[----:B0-----:R-:W0:Y:S01]  /*0300*/  S2UR UR8, SR_CTAID.X ;  /* 0x00000000000879c3 */ /* 0x001e220000002500 */
[----:B------:R-:W-:Y:S02]  /*0310*/  ELECT P0, URZ, PT ;  /* 0x00000000003f782f */ /* 0x000fe40003800000 */
[----:B------:R-:W-:Y:S01]  /*0320*/  LEA.HI R7, R7, R18, RZ, 0x7 ;  /* 0x0000001207077211 */ /* 0x000fe200078f38ff */
[----:B------:R-:W1:Y:S01]  /*0330*/  S2R R4, SR_CTAID.Y ;  /* 0x0000000000047919 */ /* 0x000e620000002600 */
[----:B------:R-:W-:Y:S01]  /*0340*/  SHF.R.S32.HI R8, RZ, 0x1f, R3 ;  /* 0x0000001fff087819 */ /* 0x000fe20000011403 */
[----:B------:R-:W-:Y:S01]  /*0350*/  ULDC UR4, c[0x0][0x150] ;  /* 0x0000540000047ab9 */ /* 0x000fe20000000800 */
[----:B------:R-:W-:Y:S01]  /*0360*/  LOP3.LUT R7, R7, 0xffffff80, RZ, 0xc0, !PT ;  /* 0xffffff8007077812 */ /* 0x000fe200078ec0ff */
[----:B------:R-:W-:Y:S01]  /*0370*/  NOP ;  /* 0x0000000000007918 */ /* 0x000fe20000000000 */
[----:B------:R-:W-:Y:S01]  /*0380*/  LEA.HI R8, R8, R3, RZ, 0x2 ;  /* 0x0000000308087211 */ /* 0x000fe200078f10ff */
[----:B------:R-:W2:Y:S01]  /*0390*/  LDC R10, c[0x0][0x144] ;  /* 0x00005100ff0a7b82 */ /* 0x000ea20000000800 */
[----:B------:R-:W-:Y:S01]  /*03a0*/  NOP ;  /* 0x0000000000007918 */ /* 0x000fe20000000000 */
[----:B------:R-:W-:Y:S01]  /*03b0*/  IMAD.IADD R6, R18, 0x1, -R7 ;  /* 0x0000000112067824 */ /* 0x000fe200078e0a07 */
[----:B------:R-:W-:Y:S01]  /*03c0*/  LOP3.LUT R8, R8, 0x3ffffffc, RZ, 0xc0, !PT ;  /* 0x3ffffffc08087812 */ /* 0x000fe200078ec0ff */
[----:B------:R-:W-:Y:S01]  /*03d0*/  IMAD.MOV.U32 R22, RZ, RZ, 0x1 ;  /* 0x00000001ff167424 */ /* 0x000fe200078e00ff */
[----:B------:R-:W-:-:S02]  /*03e0*/  ISETP.NE.AND P3, PT, R5, RZ, PT ;  /* 0x000000ff0500720c */ /* 0x000fc40003f65270 */
[----:B------:R-:W-:Y:S01]  /*03f0*/  SHF.R.S32.HI R7, RZ, 0x1f, R6 ;  /* 0x0000001fff077819 */ /* 0x000fe20000011406 */
[----:B------:R-:W-:Y:S01]  /*0400*/  IMAD.IADD R8, R3, 0x1, -R8 ;  /* 0x0000000103087824 */ /* 0x000fe200078e0a08 */
[----:B------:R-:W3:Y:S02]  /*0410*/  LDC R13, c[0x0][0x140] ;  /* 0x00005000ff0d7b82 */ /* 0x000ee40000000800 */
[----:B------:R-:W-:Y:S02]  /*0420*/  LEA.HI R7, R7, R6, RZ, 0x3 ;  /* 0x0000000607077211 */ /* 0x000fe400078f18ff */
[----:B-----5:R-:W-:Y:S02]  /*0430*/  ISETP.NE.OR P0, PT, R0, RZ, !P0 ;  /* 0x000000ff0000720c */ /* 0x020fe40004705670 */
[--C-:B------:R-:W-:Y:S02]  /*0440*/  SHF.R.S32.HI R0, RZ, 0x3, R7.reuse ;  /* 0x00000003ff007819 */ /* 0x100fe40000011407 */
[----:B------:R-:W-:-:S02]  /*0450*/  SHF.R.S32.HI R7, RZ, 0x1f, R7 ;  /* 0x0000001fff077819 */ /* 0x000fc40000011407 */
[----:B0-----:R-:W-:Y:S02]  /*0460*/  I2FP.F32.U32 R9, UR8 ;  /* 0x0000000800097c45 */ /* 0x001fe40008201000 */
[----:B------:R-:W-:-:S03]  /*0470*/  LEA.HI R7, R7, R0, RZ, 0x2 ;  /* 0x0000000007077211 */ /* 0x000fc600078f10ff */
[----:B------:R-:W-:Y:S01]  /*0480*/  FMUL R9, R9, UR4 ;  /* 0x0000000409097c20 */ /* 0x000fe20008400000 */
[----:B------:R-:W-:Y:S01]  /*0490*/  LOP3.LUT R7, R7, 0xfffffffc, RZ, 0xc0, !PT ;  /* 0xfffffffc07077812 */ /* 0x000fe200078ec0ff */
[----:B------:R-:W-:Y:S01]  /*04a0*/  VOTEU.ALL UP0, P0 ;  /* 0x00000000003f7886 */ /* 0x000fe20000000000 */
[----:B-1----:R-:W-:Y:S01]  /*04b0*/  I2FP.F32.U32 R3, R4 ;  /* 0x0000000400037245 */ /* 0x002fe20000201000 */
[----:B------:R-:W-:Y:S01]  /*04c0*/  ULDC UR4, c[0x0][0x154] ;  /* 0x0000550000047ab9 */ /* 0x000fe20000000800 */
[----:B------:R-:W-:Y:S01]  /*04d0*/  VOTEU.ALL UP1, P0 ;  /* 0x00000000003f7886 */ /* 0x000fe20000020000 */
[----:B------:R-:W0:Y:S01]  /*04e0*/  F2I.U32.TRUNC.NTZ R9, R9 ;  /* 0x0000000900097305 */ /* 0x000e22000020f000 */
[----:B------:R-:W-:Y:S01]  /*04f0*/  IMAD.IADD R7, R0, 0x1, -R7 ;  /* 0x0000000100077824 */ /* 0x000fe200078e0a07 */
[----:B------:R-:W1:Y:S01]  /*0500*/  @!UP0 S2UR UR7, SR_CgaCtaId ;  /* 0x00000000000789c3 */ /* 0x000e620000008800 */
[----:B------:R-:W-:Y:S01]  /*0510*/  FMUL R12, R3, UR4 ;  /* 0x00000004030c7c20 */ /* 0x000fe20008400000 */
[----:B------:R-:W-:Y:S01]  /*0520*/  UMOV UR4, 0x20 ;  /* 0x0000002000047882 */ /* 0x000fe20000000000 */
[----:B------:R-:W-:Y:S01]  /*0530*/  IMAD R8, R8, 0x4, R7 ;  /* 0x0000000408087824 */ /* 0x000fe200078e0207 */
[----:B------:R-:W-:Y:S01]  /*0540*/  @!UP0 UMOV UR6, 0x400 ;  /* 0x0000040000068882 */ /* 0x000fe20000000000 */
[----:B------:R-:W-:-:S04]  /*0550*/  @!UP0 UIADD3 UR4, -UR4, 0x100000, URZ ;  /* 0x0010000004048890 */ /* 0x000fc8000fffe13f */
[----:B------:R-:W-:Y:S02]  /*0560*/  @!UP0 USHF.L.U32 UR5, UR4, 0xb, URZ ;  /* 0x0000000b04058899 */ /* 0x000fe4000800063f */
[----:B------:R-:W-:Y:S01]  /*0570*/  @!UP0 USHF.L.U32 UR4, UR4, 0x1, URZ ;  /* 0x0000000104048899 */ /* 0x000fe2000800063f */
[----:B---3--:R-:W-:Y:S01]  /*0580*/  ISETP.EQ.U32.AND P2, PT, R13, 0x1, PT ;  /* 0x000000010d00780c */ /* 0x008fe20003f42070 */
[----:B------:R-:W3:Y:S01]  /*0590*/  F2I.U32.TRUNC.NTZ R12, R12 ;  /* 0x0000000c000c7305 */ /* 0x000ee2000020f000 */
[----:B------:R-:W-:Y:S01]  /*05a0*/  LEA.HI R0, R8, R8, RZ, 0x1 ;  /* 0x0000000808007211 */ /* 0x000fe200078f08ff */
[----:B------:R-:W5:Y:S03]  /*05b0*/  LDC R7, c[0x0][0x148] ;  /* 0x00005200ff077b82 */ /* 0x000f660000000800 */
[----:B------:R-:W-:Y:S01]  /*05c0*/  LOP3.LUT R11, R0, 0xfffffffe, RZ, 0xc0, !PT ;  /* 0xfffffffe000b7812 */ /* 0x000fe200078ec0ff */
[----:B0-----:R-:W-:Y:S01]  /*05d0*/  IMAD.MOV R15, RZ, RZ, -R9 ;  /* 0x000000ffff0f7224 */ /* 0x001fe200078e0a09 */
[----:B------:R-:W-:-:S03]  /*05e0*/  SHF.R.S32.HI R9, RZ, 0x1f, R2 ;  /* 0x0000001fff097819 */ /* 0x000fc60000011402 */
[----:B--2---:R-:W-:Y:S01]  /*05f0*/  IMAD R3, R10, R15, UR8 ;  /* 0x000000080a037e24 */ /* 0x004fe2000f8e020f */
[----:B------:R-:W-:Y:S01]  /*0600*/  LEA.HI R9, R9, R2, RZ, 0x2 ;  /* 0x0000000209097211 */ /* 0x000fe200078f10ff */
[C---:B------:R-:W-:Y:S02]  /*0610*/  IMAD.IADD R0, R8.reuse, 0x1, -R11 ;  /* 0x0000000108007824 */ /* 0x040fe400078e0a0b */
[----:B------:R-:W-:Y:S01]  /*0620*/  IMAD.SHL.U32 R11, R8, 0x4, RZ ;  /* 0x00000004080b7824 */ /* 0x000fe200078e00ff */
[----:B------:R-:W-:Y:S01]  /*0630*/  LOP3.LUT R9, R9, 0xfffffffc, RZ, 0xc0, !PT ;  /* 0xfffffffc09097812 */ /* 0x000fe200078ec0ff */
[----:B---3--:R-:W-:Y:S01]  /*0640*/  IMAD.MOV R21, RZ, RZ, -R12 ;  /* 0x000000ffff157224 */ /* 0x008fe200078e0a0c */
[----:B------:R-:W-:Y:S01]  /*0650*/  ISETP.NE.AND P4, PT, R0, R3, PT ;  /* 0x000000030000720c */ /* 0x000fe20003f85270 */
[----:B-1----:R-:W-:Y:S01]  /*0660*/  @!UP0 ULEA UR6, UR7, UR6, 0x18 ;  /* 0x0000000607068291 */ /* 0x002fe2000f8ec03f */
[----:B------:R-:W-:Y:S01]  /*0670*/  LOP3.LUT R152, R8, 0xc, R11, 0x78, !PT ;  /* 0x0000000c08987812 */ /* 0x000fe200078e780b */
[----:B------:R-:W-:Y:S01]  /*0680*/  IMAD.IADD R0, R2, 0x1, -R9 ;  /* 0x0000000102007824 */ /* 0x000fe200078e0a09 */
[----:B------:R-:W-:Y:S01]  /*0690*/  VOTEU.ALL UP0, P0 ;  /* 0x00000000003f7886 */ /* 0x000fe20000000000 */
[----:B------:R-:W-:Y:S01]  /*06a0*/  LOP3.LUT P0, RZ, R6, 0x7, RZ, 0xc0, !PT ;  /* 0x0000000706ff7812 */ /* 0x000fe2000780c0ff */
[----:B------:R-:W-:-:S02]  /*06b0*/  VIADD R6, R5, 0xffffffff ;  /* 0xffffffff05067836 */ /* 0x000fc40000000000 */
[----:B------:R-:W-:Y:S01]  /*06c0*/  ISETP.NE.AND P1, PT, R0, 0x3, PT ;  /* 0x000000030000780c */ /* 0x000fe20003f25270 */
[----:B-----5:R-:W-:Y:S01]  /*06d0*/  IMAD R9, R7, R21, R4 ;  /* 0x0000001507097224 */ /* 0x020fe200078e0204 */
[----:B------:R-:W-:Y:S02]  /*06e0*/  ISETP.LT.U32.AND P0, PT, R152, 0x4, !P0 ;  /* 0x000000049800780c */ /* 0x000fe40004701070 */
[----:B------:R-:W-:Y:S01]  /*06f0*/  ISETP.EQ.OR P1, PT, R0, RZ, !P1 ;  /* 0x000000ff0000720c */ /* 0x000fe20004f22670 */
[----:B------:R-:W0:Y:S02]  /*0700*/  FENCE.VIEW.ASYNC.S ;  /* 0x00000000000073c6 */ /* 0x000e240000000000 */
[----:B0-----:R0:W1:Y:S01]  /*0710*/  @!UP0 SYNCS.EXCH.64 URZ, [UR6+0x60], UR4 ;  /* 0x00006004063f85b2 */ /* 0x0010620008000100 */
[----:B------:R-:W-:Y:S02]  /*0720*/  @P4 LEA.HI R2, R152, R152, RZ, 0x1 ;  /* 0x0000009898024211 */ /* 0x000fe400078f08ff */
[----:B------:R-:W-:-:S02]  /*0730*/  ISETP.EQ.AND P1, PT, R5, RZ, P1 ;  /* 0x000000ff0500720c */ /* 0x000fc40000f22270 */
[----:B------:R-:W-:Y:S02]  /*0740*/  @P4 SHF.R.S32.HI R2, RZ, 0x1, R2 ;  /* 0x00000001ff024819 */ /* 0x000fe40000011402 */
[----:B------:R-:W-:Y:S02]  /*0750*/  ISETP.GE.U32.AND P6, PT, R6, 0x2, PT ;  /* 0x000000020600780c */ /* 0x000fe40003fc6070 */
[----:B------:R-:W-:Y:S02]  /*0760*/  @P4 ISETP.NE.AND P5, PT, R2, R9, PT ;  /* 0x000000090200420c */ /* 0x000fe40003fa5270 */
[----:B------:R-:W-:Y:S02]  /*0770*/  SEL R9, RZ, 0x1, !P0 ;  /* 0x00000001ff097807 */ /* 0x000fe40004000000 */
[----:B------:R-:W-:Y:S02]  /*0780*/  @P4 SEL R22, RZ, 0x1, P5 ;  /* 0x00000001ff164807 */ /* 0x000fe40002800000 */
[----:B------:R-:W-:Y:S01]  /*0790*/  SEL R19, RZ, 0x1, !P1 ;  /* 0x00000001ff137807 */ /* 0x000fe20004800000 */
[----:B------:R0:W2:Y:S01]  /*07a0*/  @!UP1 SYNCS.EXCH.64 URZ, [UR6+0x68], UR4 ;  /* 0x00006804063f95b2 */ /* 0x0000a20008000100 */
[----:B------:R-:W-:Y:S01]  /*07b0*/  LOP3.LUT R22, R22, R9, RZ, 0xc0, !PT ;  /* 0x0000000916167212 */ /* 0x000fe200078ec0ff */
[----:B------:R-:W-:Y:S01]  /*07c0*/  NOP ;  /* 0x0000000000007918 */ /* 0x000fe20000000000 */
[----:B------:R-:W-:Y:S01]  /*07d0*/  SEL R19, R19, 0x2, P6 ;  /* 0x0000000213137807 */ /* 0x000fe20003000000 */
[----:B------:R-:W-:Y:S06]  /*07e0*/  @!P2 BRA `(.L_x_3) ;  /* 0x000000000008a947 */ /* 0x000fec0003800000 */
[----:B-12-4-:R-:W-:Y:S01]  /*07f0*/  UCGABAR_ARV ;  /* 0x00000000000079c7 */ /* 0x016fe20008000000 */
[----:B------:R-:W-:Y:S05]  /*0800*/  BRA `(.L_x_4) ;  /* 0x0000000000047947 */ /* 0x000fea0003800000 */
.L_x_3:
[----:B-12-4-:R-:W-:Y:S01]  /*0810*/  NOP ;  /* 0x0000000000007918 */ /* 0x016fe20000000000 */
.L_x_4:
[----:B------:R-:W1:Y:S01]  /*0820*/  LDC R2, c[0x0][0x65c] ;  /* 0x00019700ff027b82 */ /* 0x000e620000000800 */
[----:B------:R-:W-:Y:S02]  /*0830*/  IMAD.U32 R8, RZ, RZ, UR8 ;  /* 0x00000008ff087e24 */ /* 0x000fe4000f8e00ff */
[----:B------:R-:W-:Y:S01]  /*0840*/  IMAD.MOV.U32 R9, RZ, RZ, RZ ;  /* 0x000000ffff097224 */ /* 0x000fe200078e00ff */
[----:B-1----:R-:W-:-:S04]  /*0850*/  ISETP.NE.AND P1, PT, R2, 0x1, PT ;  /* 0x000000010200780c */ /* 0x002fc80003f25270 */
[----:B------:R-:W-:-:S09]  /*0860*/  P2R R5, PR, RZ, 0x2 ;  /* 0x00000002ff057803 */ /* 0x000fd20000000000 */
[----:B------:R-:W1:Y:S01]  /*0870*/  @P1 LDC R17, c[0x0][0x10] ;  /* 0x00000400ff111b82 */ /* 0x000e620000000800 */
[----:B------:R-:W-:Y:S02]  /*0880*/  @P1 IMAD.MOV.U32 R5, RZ, RZ, RZ ;  /* 0x000000ffff051224 */ /* 0x000fe400078e00ff */
[----:B------:R-:W-:-:S05]  /*0890*/  @P1 IMAD.MOV.U32 R13, RZ, RZ, RZ ;  /* 0x000000ffff0d1224 */ /* 0x000fca00078e00ff */
[----:B------:R-:W2:Y:S01]  /*08a0*/  @!P1 LDC R11, c[0x0][0xc] ;  /* 0x00000300ff0b9b82 */ /* 0x000ea20000000800 */
[----:B-1----:R-:W-:-:S04]  /*08b0*/  @P1 IMAD.WIDE.U32 R16, R17, UR8, R4 ;  /* 0x0000000811101c25 */ /* 0x002fc8000f8e0004 */
[----:B------:R-:W-:Y:S02]  /*08c0*/  @P1 IMAD.IADD R17, R17, 0x1, R13 ;  /* 0x0000000111111824 */ /* 0x000fe400078e020d */
[----:B--2---:R-:W-:-:S04]  /*08d0*/  @!P1 IMAD.WIDE.U32 R8, R4, R11, R8 ;  /* 0x0000000b04089225 */ /* 0x004fc800078e0008 */
[----:B------:R-:W-:Y:S02]  /*08e0*/  @!P1 IMAD.MOV.U32 R16, RZ, RZ, R8 ;  /* 0x000000ffff109224 */ /* 0x000fe400078e0008 */
[----:B------:R-:W-:Y:S01]  /*08f0*/  @!P1 IMAD.MOV.U32 R17, RZ, RZ, R9 ;  /* 0x000000ffff119224 */ /* 0x000fe200078e0009 */
[----:B------:R-:W-:Y:S06]  /*0900*/  @!P2 BRA `(.L_x_5) ;  /* 0x00000000000ca947 */ /* 0x000fec0003800000 */
[----:B------:R-:W-:Y:S01]  /*0910*/  UCGABAR_WAIT ;  /* 0x0000000000007dc7 */ /* 0x000fe20008000000 */
[----:B------:R-:W-:Y:S01]  /*0920*/  CCTL.IVALL ;  /* 0x00000000ff00798f */ /* 0x000fe20002000000 */
[----:B------:R-:W-:Y:S05]  /*0930*/  BRA `(.L_x_6) ;  /* 0x0000000000047947 */ /* 0x000fea0003800000 */
.L_x_5:
[----:B------:R-:W-:Y:S06]  /*0940*/  BAR.SYNC.DEFER_BLOCKING 0x0 ;  /* 0x0000000000007b1d */ /* 0x000fec0000010000 */
.L_x_6:
[----:B------:R-:W-:Y:S05]  /*0950*/  @!P3 BRA `(.L_x_7) ;  /* 0x0000009c0070b947 */ /* 0x000fea0003800000 */
[----:B------:R-:W-:-:S13]  /*0960*/  ISETP.GT.U32.AND P0, PT, R6, 0x1, PT ;  /* 0x000000010600780c */ /* 0x000fda0003f04070 */
[----:B0-----:R-:W-:Y:S05]  /*0970*/  @P0 EXIT ;  /* 0x000000000000094d */ /* 0x001fea0003800000 */
[----:B------:R-:W-:Y:S01]  /*0980*/  ULDC.64 UR4, c[0x0][0x650] ;  /* 0x0001940000047ab9 */ /* 0x000fe20000000a00 */
[----:B------:R-:W-:Y:S01]  /*0990*/  PRMT R0, RZ, 0x7610, R0 ;  /* 0x00007610ff007816 */ /* 0x000fe20000000000 */
[----:B------:R-:W-:Y:S01]  /*09a0*/  IMAD.MOV.U32 R154, RZ, RZ, -0x1 ;  /* 0xffffffffff9a7424 */ /* 0x000fe200078e00ff */
[----:B------:R-:W-:Y:S01]  /*09b0*/  ISETP.GE.U32.AND P0, PT, R16, UR4, PT ;  /* 0x0000000410007c0c */ /* 0x000fe2000bf06070 */
[----:B------:R-:W-:Y:S02]  /*09c0*/  IMAD.MOV.U32 R153, RZ, RZ, -0x1 ;  /* 0xffffffffff997424 */ /* 0x000fe400078e00ff */
[----:B------:R-:W-:Y:S01]  /*09d0*/  IMAD.MOV.U32 R23, RZ, RZ, -0x1 ;  /* 0xffffffffff177424 */ /* 0x000fe200078e00ff */
[----:B------:R-:W-:-:S13]  /*09e0*/  ISETP.GE.U32.AND.EX P0, PT, R17, UR5, PT, P0 ;  /* 0x0000000511007c0c */ /* 0x000fda000bf06100 */
[----:B------:R-:W-:Y:S05]  /*09f0*/  @P0 BRA `(.L_x_8) ;  /* 0x00000004002c0947 */ /* 0x000fea0003800000 */
[----:B------:R-:W0:Y:S01]  /*0a00*/  LDC.64 R24, c[0x0][0x628] ;  /* 0x00018a00ff187b82 */ /* 0x000e220000000a00 */
[----:B------:R-:W-:Y:S02]  /*0a10*/  IMAD.MOV.U32 R8, RZ, RZ, R16 ;  /* 0x000000ffff087224 */ /* 0x000fe400078e0010 */
[----:B------:R-:W-:-:S05]  /*0a20*/  IMAD.MOV.U32 R9, RZ, RZ, R17 ;  /* 0x000000ffff097224 */ /* 0x000fca00078e0011 */
[----:B------:R-:W1:Y:S08]  /*0a30*/  LDC R0, c[0x0][0x630] ;  /* 0x00018c00ff007b82 */ /* 0x000e700000000800 */
[----:B------:R-:W2:Y:S01]  /*0a40*/  LDC.64 R26, c[0x0][0x620] ;  /* 0x00018800ff1a7b82 */ /* 0x000ea20000000a00 */
[----:B0-----:R-:W-:-:S04]  /*0a50*/  ISETP.NE.U32.AND P0, PT, R24, RZ, PT ;  /* 0x000000ff1800720c */ /* 0x001fc80003f05070 */
[----:B------:R-:W-:-:S13]  /*0a60*/  ISETP.NE.AND.EX P0, PT, R25, RZ, PT, P0 ;  /* 0x000000ff1900720c */ /* 0x000fda0003f05300 */
[----:B-12---:R-:W-:Y:S05]  /*0a70*/  @!P0 BRA `(.L_x_9) ;  /* 0x0000000000288947 */ /* 0x006fea0003800000 */
[----:B------:R-:W0:Y:S02]  /*0a80*/  LDC R13, c[0x0][0x634] ;  /* 0x00018d00ff0d7b82 */ /* 0x000e240000000800 */
[----:B0-----:R-:W-:-:S05]  /*0a90*/  IADD3 R13, P0, R16, R13, RZ ;  /* 0x0000000d100d7210 */ /* 0x001fca0007f1e0ff */
[----:B------:R-:W-:-:S04]  /*0aa0*/  IMAD.X R15, RZ, RZ, R17, P0 ;  /* 0x000000ffff0f7224 */ /* 0x000fc800000e0611 */
[----:B------:R-:W-:-:S04]  /*0ab0*/  IMAD.WIDE.U32 R8, R15, R24, RZ ;  /* 0x000000180f087225 */ /* 0x000fc800078e00ff */
[----:B------:R-:W-:-:S04]  /*0ac0*/  IMAD.WIDE.U32 R10, P0, R13, R25, R8 ;  /* 0x000000190d0a7225 */ /* 0x000fc80007800008 */
[----:B------:R-:W-:-:S04]  /*0ad0*/  IMAD.WIDE.U32 R8, R13, R24, RZ ;  /* 0x000000180d087225 */ /* 0x000fc800078e00ff */
[----:B------:R-:W-:Y:S01]  /*0ae0*/  IMAD.X R13, RZ, RZ, RZ, P0 ;  /* 0x000000ffff0d7224 */ /* 0x000fe200000e06ff */
[----:B------:R-:W-:Y:S01]  /*0af0*/  IADD3 RZ, P0, R9, R10, RZ ;  /* 0x0000000a09ff7210 */ /* 0x000fe20007f1e0ff */
[----:B------:R-:W-:-:S04]  /*0b00*/  IMAD.MOV.U32 R12, RZ, RZ, R11 ;  /* 0x000000ffff0c7224 */ /* 0x000fc800078e000b */
[----:B------:R-:W-:-:S08]  /*0b10*/  IMAD.WIDE.U32.X R8, R15, R25, R12, P0 ;  /* 0x000000190f087225 */ /* 0x000fd000000e040c */
.L_x_9:
[----:B------:R-:W0:Y:S01]  /*0b20*/  LDC.64 R24, c[0x0][0x640] ;  /* 0x00019000ff187b82 */ /* 0x000e220000000a00 */
[-CC-:B------:R-:W-:Y:S01]  /*0b30*/  SHF.R.U64 R28, R8, R0.reuse, R9.reuse ;  /* 0x00000000081c7219 */ /* 0x180fe20000001209 */
[----:B------:R-:W-:Y:S01]  /*0b40*/  IMAD R30, R7, R21, R4 ;  /* 0x00000015071e7224 */ /* 0x000fe200078e0204 */
[----:B------:R-:W-:Y:S01]  /*0b50*/  SHF.R.U32.HI R0, RZ, R0, R9 ;  /* 0x00000000ff007219 */ /* 0x000fe20000011609 */
[----:B------:R-:W-:Y:S01]  /*0b60*/  IMAD.MOV.U32 R21, RZ, RZ, 0x1 ;  /* 0x00000001ff157424 */ /* 0x000fe200078e00ff */
[----:B------:R-:W-:-:S03]  /*0b70*/  IADD3 R5, P0, RZ, -R28, RZ ;  /* 0x8000001cff057210 */ /* 0x000fc60007f1e0ff */
[----:B------:R-:W1:Y:S02]  /*0b80*/  LDC R6, c[0x0][0x618] ;  /* 0x00018600ff067b82 */ /* 0x000e640000000800 */
[----:B------:R-:W-:-:S04]  /*0b90*/  IMAD.X R9, RZ, RZ, ~R0, P0 ;  /* 0x000000ffff097224 */ /* 0x000fc800000e0e00 */
[-C--:B------:R-:W-:Y:S02]  /*0ba0*/  IMAD R0, R9, R26.reuse, RZ ;  /* 0x0000001a09007224 */ /* 0x080fe400078e02ff */
[----:B------:R-:W2:Y:S01]  /*0bb0*/  LDC R11, c[0x0][0x608] ;  /* 0x00018200ff0b7b82 */ /* 0x000ea20000000800 */
[----:B------:R-:W-:-:S04]  /*0bc0*/  IMAD.WIDE.U32 R8, R5, R26, R16 ;  /* 0x0000001a05087225 */ /* 0x000fc800078e0010 */
[----:B------:R-:W-:-:S03]  /*0bd0*/  IMAD R5, R5, R27, R0 ;  /* 0x0000001b05057224 */ /* 0x000fc600078e0200 */
[----:B------:R-:W3:Y:S01]  /*0be0*/  LDC R12, c[0x0][0x658] ;  /* 0x00019600ff0c7b82 */ /* 0x000ee20000000800 */
[----:B0-----:R-:W-:Y:S01]  /*0bf0*/  ISETP.NE.U32.AND P0, PT, R24, RZ, PT ;  /* 0x000000ff1800720c */ /* 0x001fe20003f05070 */
[----:B------:R-:W-:Y:S02]  /*0c00*/  IMAD.IADD R5, R9, 0x1, R5 ;  /* 0x0000000109057824 */ /* 0x000fe400078e0205 */
[----:B------:R-:W-:Y:S01]  /*0c10*/  IMAD.MOV.U32 R9, RZ, RZ, -0x1 ;  /* 0xffffffffff097424 */ /* 0x000fe200078e00ff */
[----:B------:R-:W-:-:S03]  /*0c20*/  ISETP.NE.AND.EX P0, PT, R25, RZ, PT, P0 ;  /* 0x000000ff1900720c */ /* 0x000fc60003f05300 */
[----:B------:R-:W0:Y:S01]  /*0c30*/  LDC R15, c[0x0][0x600] ;  /* 0x00018000ff0f7b82 */ /* 0x000e220000000800 */
[-CC-:B-1----:R-:W-:Y:S02]  /*0c40*/  SHF.R.U64 R13, R8, R6.reuse, R5.reuse ;  /* 0x00000006080d7219 */ /* 0x182fe40000001205 */
[----:B------:R-:W-:-:S05]  /*0c50*/  SHF.R.U32.HI R0, RZ, R6, R5 ;  /* 0x00000006ff007219 */ /* 0x000fca0000011605 */
[----:B------:R-:W1:Y:S01]  /*0c60*/  LDC R14, c[0x0][0x648] ;  /* 0x00019200ff0e7b82 */ /* 0x000e620000000800 */
[-CC-:B--2---:R-:W-:Y:S02]  /*0c70*/  SHF.R.U64 R27, R13, R11.reuse, R0.reuse ;  /* 0x0000000b0d1b7219 */ /* 0x184fe40000001200 */
[----:B------:R-:W-:-:S05]  /*0c80*/  SHF.R.U32.HI R5, RZ, R11, R0 ;  /* 0x0000000bff057219 */ /* 0x000fca0000011600 */
[----:B------:R-:W2:Y:S01]  /*0c90*/  LDC R20, c[0x0][0x638] ;  /* 0x00018e00ff147b82 */ /* 0x000ea20000000800 */
[-CC-:B---3--:R-:W-:Y:S02]  /*0ca0*/  SHF.R.U64 R26, R27, R12.reuse, R5.reuse ;  /* 0x0000000c1b1a7219 */ /* 0x188fe40000001205 */
[-C--:B------:R-:W-:Y:S02]  /*0cb0*/  SHF.L.U32 R0, R9, R12.reuse, RZ ;  /* 0x0000000c09007219 */ /* 0x080fe400000006ff */
[----:B------:R-:W-:Y:S01]  /*0cc0*/  SHF.R.U32.HI R5, RZ, R12, R5 ;  /* 0x0000000cff057219 */ /* 0x000fe20000011605 */
[----:B------:R-:W-:Y:S01]  /*0cd0*/  IMAD.MOV.U32 R4, RZ, RZ, R26 ;  /* 0x000000ffff047224 */ /* 0x000fe200078e001a */
[----:B------:R-:W-:Y:S01]  /*0ce0*/  LOP3.LUT R10, RZ, R0, RZ, 0x33, !PT ;  /* 0x00000000ff0a7212 */ /* 0x000fe200078e33ff */
[----:B------:R-:W3:Y:S01]  /*0cf0*/  LDC R23, c[0x0][0x610] ;  /* 0x00018400ff177b82 */ /* 0x000ee20000000800 */
[----:B------:R-:W-:Y:S05]  /*0d00*/  @!P0 BRA `(.L_x_10) ;  /* 0x0000000000288947 */ /* 0x000fea0003800000 */
[----:B------:R-:W4:Y:S02]  /*0d10*/  LDC R9, c[0x0][0x64c] ;  /* 0x00019300ff097b82 */ /* 0x000f240000000800 */
[----:B----4-:R-:W-:-:S05]  /*0d20*/  IADD3 R9, P0, R26, R9, RZ ;  /* 0x000000091a097210 */ /* 0x010fca0007f1e0ff */
        /* <DEDUP_REMOVED lines=8> */
.L_x_10:
[----:B-1----:R-:W-:Y:S01]  /*0db0*/  SHF.R.U64 R4, R4, R14, R5 ;  /* 0x0000000e04047219 */ /* 0x002fe20000001205 */
[----:B0-----:R-:W-:Y:S01]  /*0dc0*/  VIADD R6, R15, 0xffffffff ;  /* 0xffffffff0f067836 */ /* 0x001fe20000000000 */
[----:B------:R-:W-:Y:S02]  /*0dd0*/  SHF.L.U32 R0, R21, R12, RZ ;  /* 0x0000000c15007219 */ /* 0x000fe400000006ff */
[----:B------:R-:W-:Y:S01]  /*0de0*/  LOP3.LUT R5, R27, R10, RZ, 0xc0, !PT ;  /* 0x0000000a1b057212 */ /* 0x000fe200078ec0ff */
[----:B------:R-:W-:Y:S01]  /*0df0*/  IMAD.MOV R7, RZ, RZ, -R4 ;  /* 0x000000ffff077224 */ /* 0x000fe200078e0a04 */
[----:B------:R-:W-:Y:S02]  /*0e00*/  SEL R3, R3, R30, !P1 ;  /* 0x0000001e03037207 */ /* 0x000fe40004800000 */
[----:B------:R-:W-:Y:S01]  /*0e10*/  LOP3.LUT R6, R13, R6, RZ, 0xc0, !PT ;  /* 0x000000060d067212 */ /* 0x000fe200078ec0ff */
[----:B------:R-:W-:Y:S02]  /*0e20*/  IMAD R4, R0, R4, R5 ;  /* 0x0000000400047224 */ /* 0x000fe400078e0205 */
[----:B--2---:R-:W-:-:S02]  /*0e30*/  IMAD R0, R7, R20, R26 ;  /* 0x0000001407007224 */ /* 0x004fc400078e021a */
[----:B---3--:R-:W-:Y:S02]  /*0e40*/  IMAD R3, R4, R23, R3 ;  /* 0x0000001704037224 */ /* 0x008fe400078e0203 */
[----:B------:R-:W-:Y:S02]  /*0e50*/  IMAD R154, R0, R15, R6 ;  /* 0x0000000f009a7224 */ /* 0x000fe400078e0206 */
[----:B------:R-:W-:Y:S02]  /*0e60*/  IMAD.MOV.U32 R4, RZ, RZ, 0x1 ;  /* 0x00000001ff047424 */ /* 0x000fe400078e00ff */
[----:B------:R-:W-:Y:S01]  /*0e70*/  IMAD.MOV.U32 R23, RZ, RZ, R28 ;  /* 0x000000ffff177224 */ /* 0x000fe200078e001c */
[----:B------:R-:W-:Y:S02]  /*0e80*/  SEL R153, R154, R3, !P1 ;  /* 0x000000039a997207 */ /* 0x000fe40004800000 */
[----:B------:R-:W-:Y:S02]  /*0e90*/  PRMT R0, R4, 0x7610, R0 ;  /* 0x0000761004007816 */ /* 0x000fe40000000000 */
[----:B------:R-:W-:-:S07]  /*0ea0*/  SEL R154, R3, R154, !P1 ;  /* 0x0000009a039a7207 */ /* 0x000fce0004800000 */
.L_x_8:
[----:B------:R-:W-:-:S08]  /*0eb0*/  NOP ;  /* 0x0000000000007918 */ /* 0x000fd00000000000 */
[----:B------:R-:W0:Y:S02]  /*0ec0*/  USETMAXREG.TRY_ALLOC.CTAPOOL UP0, 0xe8 ;  /* 0x000000e8000079c8 */ /* 0x000e240008000600 */
[----:B0-----:R-:W-:-:S13]  /*0ed0*/  PLOP3.LUT P0, PT, PT, PT, UP0, 0x80, 0x0 ;  /* 0x000000000000781c */ /* 0x001fda0003f0f008 */
[----:B------:R-:W-:Y:S05]  /*0ee0*/  @!P0 BRA `(.L_x_8) ;  /* 0xfffffffc00f08947 */ /* 0x000fea000383ffff */
[----:B------:R-:W-:Y:S01]  /*0ef0*/  ULDC.64 UR4, c[0x0][0x598] ;  /* 0x0001660000047ab9 */ /* 0x000fe20000000a00 */
[----:B------:R-:W-:Y:S01]  /*0f00*/  ULDC.64 UR36, c[0x0][0x208] ;  /* 0x0000820000247ab9 */ /* 0x000fe20000000a00 */
[----:B------:R-:W-:-:S04]  /*0f10*/  ISETP.NE.U32.AND P0, PT, RZ, UR4, PT ;  /* 0x00000004ff007c0c */ /* 0x000fc8000bf05070 */
[----:B------:R-:W-:-:S13]  /*0f20*/  ISETP.NE.AND.EX P0, PT, RZ, UR5, PT, P0 ;  /* 0x00000005ff007c0c */ /* 0x000fda000bf05300 */
[----:B------:R-:W-:Y:S05]  /*0f30*/  @!P0 BRA `(.L_x_11) ;  /* 0x00000000001c8947 */ /* 0x000fea0003800000 */
[----:B------:R-:W0:Y:S02]  /*0f40*/  LDC.64 R4, c[0x0][0x598] ;  /* 0x00016600ff047b82 */ /* 0x000e240000000a00 */
[----:B0-----:R-:W2:Y:S02]  /*0f50*/  LDG.E.64 R4, desc[UR36][R4.64] ;  /* 0x0000002404047981 */ /* 0x001ea4000c1e1b00 */
[----:B--2---:R-:W-:-:S04]  /*0f60*/  ISETP.NE.U32.AND P0, PT, R4, RZ, PT ;  /* 0x000000ff0400720c */ /* 0x004fc80003f05070 */
[----:B------:R-:W-:-:S13]  /*0f70*/  ISETP.NE.AND.EX P0, PT, R5, RZ, PT, P0 ;  /* 0x000000ff0500720c */ /* 0x000fda0003f05300 */
[----:B------:R-:W-:Y:S05]  /*0f80*/  @!P0 BRA `(.L_x_11) ;  /* 0x0000000000088947 */ /* 0x000fea0003800000 */
[----:B------:R0:W5:Y:S01]  /*0f90*/  LD.E R155, desc[UR36][R4.64] ;  /* 0x00000024049b7980 */ /* 0x000162000c101900 */
[----:B------:R-:W-:Y:S05]  /*0fa0*/  BRA `(.L_x_12) ;  /* 0x0000000000247947 */ /* 0x000fea0003800000 */
.L_x_11:
[----:B------:R-:W-:Y:S02]  /*0fb0*/  ULDC.64 UR4, c[0x0][0x588] ;  /* 0x0001620000047ab9 */ /* 0x000fe40000000a00 */
[----:B------:R-:W-:-:S04]  /*0fc0*/  ISETP.NE.U32.AND P0, PT, RZ, UR4, PT ;  /* 0x00000004ff007c0c */ /* 0x000fc8000bf05070 */
[----:B------:R-:W-:-:S13]  /*0fd0*/  ISETP.NE.AND.EX P0, PT, RZ, UR5, PT, P0 ;  /* 0x00000005ff007c0c */ /* 0x000fda000bf05300 */
[----:B------:R-:W-:Y:S05]  /*0fe0*/  @!P0 BRA `(.L_x_13) ;  /* 0x00000000000c8947 */ /* 0x000fea0003800000 */
[----:B------:R-:W0:Y:S02]  /*0ff0*/  LDC.64 R4, c[0x0][0x588] ;  /* 0x00016200ff047b82 */ /* 0x000e240000000a00 */
[----:B0-----:R1:W5:Y:S01]  /*1000*/  LDG.E R155, desc[UR36][R4.64] ;  /* 0x00000024049b7981 */ /* 0x001362000c1e1900 */
[----:B------:R-:W-:Y:S05]  /*1010*/  BRA `(.L_x_12) ;  /* 0x0000000000087947 */ /* 0x000fea0003800000 */
.L_x_13:
[----:B------:R-:W-:Y:S02]  /*1020*/  ULDC UR4, c[0x0][0x580] ;  /* 0x0001600000047ab9 */ /* 0x000fe40000000800 */
[----:B------:R-:W-:-:S07]  /*1030*/  IMAD.U32 R155, RZ, RZ, UR4 ;  /* 0x00000004ff9b7e24 */ /* 0x000fce000f8e00ff */
.L_x_12:
[----:B------:R-:W-:Y:S02]  /*1040*/  ULDC.64 UR4, c[0x0][0x5a0] ;  /* 0x0001680000047ab9 */ /* 0x000fe40000000a00 */
[----:B------:R-:W-:-:S04]  /*1050*/  ISETP.NE.U32.AND P0, PT, RZ, UR4, PT ;  /* 0x00000004ff007c0c */ /* 0x000fc8000bf05070 */
[----:B------:R-:W-:-:S13]  /*1060*/  ISETP.NE.AND.EX P0, PT, RZ, UR5, PT, P0 ;  /* 0x00000005ff007c0c */ /* 0x000fda000bf05300 */
[----:B------:R-:W-:Y:S05]  /*1070*/  @!P0 BRA `(.L_x_14) ;  /* 0x00000000001c8947 */ /* 0x000fea0003800000 */
[----:B01----:R-:W0:Y:S02]  /*1080*/  LDC.64 R4, c[0x0][0x5a0] ;  /* 0x00016800ff047b82 */ /* 0x003e240000000a00 */
[----:B0-----:R-:W2:Y:S02]  /*1090*/  LDG.E.64 R4, desc[UR36][R4.64] ;  /* 0x0000002404047981 */ /* 0x001ea4000c1e1b00 */
[----:B--2---:R-:W-:-:S04]  /*10a0*/  ISETP.NE.U32.AND P0, PT, R4, RZ, PT ;  /* 0x000000ff0400720c */ /* 0x004fc80003f05070 */
[----:B------:R-:W-:-:S13]  /*10b0*/  ISETP.NE.AND.EX P0, PT, R5, RZ, PT, P0 ;  /* 0x000000ff0500720c */ /* 0x000fda0003f05300 */
[----:B------:R-:W-:Y:S05]  /*10c0*/  @!P0 BRA `(.L_x_14) ;  /* 0x0000000000088947 */ /* 0x000fea0003800000 */
[----:B------:R0:W5:Y:S01]  /*10d0*/  LD.E R156, desc[UR36][R4.64] ;  /* 0x00000024049c7980 */ /* 0x000162000c101900 */
[----:B------:R-:W-:Y:S05]  /*10e0*/  BRA `(.L_x_15) ;  /* 0x0000000000247947 */ /* 0x000fea0003800000 */
.L_x_14:
[----:B------:R-:W-:Y:S02]  /*10f0*/  ULDC.64 UR4, c[0x0][0x590] ;  /* 0x0001640000047ab9 */ /* 0x000fe40000000a00 */
[----:B------:R-:W-:-:S04]  /*1100*/  ISETP.NE.U32.AND P0, PT, RZ, UR4, PT ;  /* 0x00000004ff007c0c */ /* 0x000fc8000bf05070 */
[----:B------:R-:W-:-:S13]  /*1110*/  ISETP.NE.AND.EX P0, PT, RZ, UR5, PT, P0 ;  /* 0x00000005ff007c0c */ /* 0x000fda000bf05300 */
[----:B------:R-:W-:Y:S05]  /*1120*/  @!P0 BRA `(.L_x_16) ;  /* 0x00000000000c8947 */ /* 0x000fea0003800000 */
[----:B------:R-:W2:Y:S02]  /*1130*/  LDC.64 R156, c[0x0][0x590] ;  /* 0x00016400ff9c7b82 */ /* 0x000ea40000000a00 */
[----:B--2---:R2:W5:Y:S01]  /*1140*/  LDG.E R156, desc[UR36][R156.64] ;  /* 0x000000249c9c7981 */ /* 0x004562000c1e1900 */
[----:B------:R-:W-:Y:S05]  /*1150*/  BRA `(.L_x_15) ;  /* 0x0000000000087947 */ /* 0x000fea0003800000 */
.L_x_16:
[----:B------:R-:W-:Y:S02]  /*1160*/  ULDC UR4, c[0x0][0x584] ;  /* 0x0001610000047ab9 */ /* 0x000fe40000000800 */
[----:B------:R-:W-:-:S07]  /*1170*/  IMAD.U32 R156, RZ, RZ, UR4 ;  /* 0x00000004ff9c7e24 */ /* 0x000fce000f8e00ff */
.L_x_15:
[----:B------:R-:W-:-:S13]  /*1180*/  LOP3.LUT P0, RZ, R0, 0xff, RZ, 0xc0, !PT ;  /* 0x000000ff00ff7812 */ /* 0x000fda000780c0ff */
[----:B------:R-:W-:Y:S05]  /*1190*/  @!P0 EXIT ;  /* 0x000000000000894d */ /* 0x000fea0003800000 */
[----:B------:R-:W-:Y:S01]  /*11a0*/  ULDC UR4, c[0x0][0x28c] ;  /* 0x0000a30000047ab9 */ /* 0x000fe20000000800 */
[----:B--2---:R-:W-:Y:S01]  /*11b0*/  LOP3.LUT R157, R19, 0x1, RZ, 0xfc, !PT ;  /* 0x00000001139d7812 */ /* 0x004fe200078efcff */
[----:B------:R-:W-:Y:S01]  /*11c0*/  UIADD3 UR4, UR4, 0x7f, URZ ;  /* 0x0000007f04047890 */ /* 0x000fe2000fffe03f */
[----:B------:R-:W-:Y:S01]  /*11d0*/  UMOV UR38, URZ ;  /* 0x0000003f00267c82 */ /* 0x000fe20008000000 */
[----:B------:R-:W-:Y:S02]  /*11e0*/  UMOV UR39, URZ ;  /* 0x0000003f00277c82 */ /* 0x000fe40008000000 */
[----:B------:R-:W-:-:S04]  /*11f0*/  USHF.R.S32.HI UR5, URZ, 0x1f, UR4 ;  /* 0x0000001f3f057899 */ /* 0x000fc80008011404 */
[----:B------:R-:W-:-:S04]  /*1200*/  ULEA.HI UR5, UR5, UR4, URZ, 0x7 ;  /* 0x0000000405057291 */ /* 0x000fc8000f8f383f */
[----:B------:R-:W-:-:S12]  /*1210*/  USHF.R.S32.HI UR40, URZ, 0x7, UR5 ;  /* 0x000000073f287899 */ /* 0x000fd80008011405 */
.L_x_292:
[----:B------:R-:W-:Y:S01]  /*1220*/  LOP3.LUT R0, R18, 0x80, RZ, 0xc0, !PT ;  /* 0x0000008012007812 */ /* 0x000fe200078ec0ff */
[----:B--2---:R-:W2:Y:S01]  /*1230*/  S2UR UR7, SR_CgaCtaId ;  /* 0x00000000000779c3 */ /* 0x004ea20000008800 */
[----:B------:R-:W-:Y:S02]  /*1240*/  UMOV UR6, 0x400 ;  /* 0x0000040000067882 */ /* 0x000fe40000000000 */
[----:B------:R-:W-:-:S06]  /*1250*/  SHF.R.U32.HI R0, RZ, 0x7, R0 ;  /* 0x00000007ff007819 */ /* 0x000fcc0000011600 */
[----:B---3--:R-:W3:Y:S01]  /*1260*/  SHFL.IDX PT, R0, R0, RZ, 0x1f ;  /* 0x00001fff00007589 */ /* 0x008ee200000e0000 */
[----:B--2---:R-:W-:Y:S01]  /*1270*/  ULEA UR6, UR7, UR6, 0x18 ;  /* 0x0000000607067291 */ /* 0x004fe2000f8ec03f */
[----:B---3--:R-:W-:-:S13]  /*1280*/  R2UR UR4, R0 ;  /* 0x00000000000472ca */ /* 0x008fda00000e0000 */
[----:B------:R-:W-:-:S04]  /*1290*/  ULEA.HI UR5, UR4, UR4, URZ, 0x1 ;  /* 0x0000000404057291 */ /* 0x000fc8000f8f083f */
[----:B------:R-:W-:-:S04]  /*12a0*/  ULOP3.LUT UR5, UR5, 0x7fffe, URZ, 0xc0, !UPT ;  /* 0x0007fffe05057892 */ /* 0x000fc8000f8ec03f */
[----:B------:R-:W-:-:S03]  /*12b0*/  UIADD3 UR5, UR4, -UR5, URZ ;  /* 0x8000000504057290 */ /* 0x000fc6000fffe03f */
[----:B------:R-:W-:Y:S01]  /*12c0*/  ULDC UR4, c[0x0][0x28c] ;  /* 0x0000a30000047ab9 */ /* 0x000fe20000000800 */
[----:B------:R-:W-:Y:S01]  /*12d0*/  ULEA UR5, UR5, UR6, 0xd ;  /* 0x0000000605057291 */ /* 0x000fe2000f8e683f */
[----:B------:R-:W-:-:S03]  /*12e0*/  ISETP.LT.AND P0, PT, RZ, UR4, PT ;  /* 0x00000004ff007c0c */ /* 0x000fc6000bf01270 */
[----:B------:R-:W-:-:S04]  /*12f0*/  UIADD3 UR5, UR5, 0x100, URZ ;  /* 0x0000010005057890 */ /* 0x000fc8000fffe03f */
[----:B------:R-:W-:-:S04]  /*1300*/  USHF.R.U32.HI UR5, URZ, 0x4, UR5 ;  /* 0x000000043f057899 */ /* 0x000fc80008011605 */
[----:B------:R-:W-:Y:S02]  /*1310*/  ULOP3.LUT UR41, UR5, 0x3fff, URZ, 0xc0, !UPT ;  /* 0x00003fff05297892 */ /* 0x000fe4000f8ec03f */
[----:B-1--45:R-:W-:Y:S10]  /*1320*/  @P0 BRA `(.L_x_17) ;  /* 0x0000000000400947 */ /* 0x032ff40003800000 */
[----:B------:R-:W-:Y:S01]  /*1330*/  MOV R0, 0x0 ;  /* 0x0000000000007802 */ /* 0x000fe20000000f00 */
[----:B------:R-:W-:Y:S01]  /*1340*/  ULDC.64 UR4, c[0x4][0x68] ;  /* 0x01001a0000047ab9 */ /* 0x000fe20000000a00 */
[----:B------:R-:W-:Y:S01]  /*1350*/  ULDC.64 UR6, c[0x4][0x8] ;  /* 0x0100020000067ab9 */ /* 0x000fe20000000a00 */
[----:B01----:R-:W-:Y:S01]  /*1360*/  IMAD.U32 R4, RZ, RZ, UR4 ;  /* 0x00000004ff047e24 */ /* 0x003fe2000f8e00ff */
[----:B------:R0:W1:Y:S01]  /*1370*/  LDC.64 R14, c[0x4][R0] ;  /* 0x01000000000e7b82 */ /* 0x0000620000000a00 */
[----:B------:R-:W-:Y:S01]  /*1380*/  IMAD.U32 R5, RZ, RZ, UR5 ;  /* 0x00000005ff057e24 */ /* 0x000fe2000f8e00ff */
[----:B------:R-:W-:Y:S01]  /*1390*/  ULDC.64 UR4, c[0x4][0x70] ;  /* 0x01001c0000047ab9 */ /* 0x000fe20000000a00 */
[----:B------:R-:W-:Y:S02]  /*13a0*/  IMAD.U32 R10, RZ, RZ, UR6 ;  /* 0x00000006ff0a7e24 */ /* 0x000fe4000f8e00ff */
[----:B------:R-:W-:Y:S02]  /*13b0*/  IMAD.U32 R6, RZ, RZ, UR4 ;  /* 0x00000004ff067e24 */ /* 0x000fe4000f8e00ff */
[----:B------:R-:W-:-:S02]  /*13c0*/  IMAD.U32 R7, RZ, RZ, UR5 ;  /* 0x00000005ff077e24 */ /* 0x000fc4000f8e00ff */
[----:B------:R-:W-:Y:S02]  /*13d0*/  IMAD.U32 R11, RZ, RZ, UR7 ;  /* 0x00000007ff0b7e24 */ /* 0x000fe4000f8e00ff */
[----:B------:R-:W-:Y:S02]  /*13e0*/  IMAD.MOV.U32 R8, RZ, RZ, 0x1e1 ;  /* 0x000001e1ff087424 */ /* 0x000fe400078e00ff */
[----:B------:R-:W-:Y:S02]  /*13f0*/  IMAD.MOV.U32 R12, RZ, RZ, 0x1 ;  /* 0x00000001ff0c7424 */ /* 0x000fe400078e00ff */
[----:B0-----:R-:W-:-:S07]  /*1400*/  IMAD.MOV.U32 R13, RZ, RZ, RZ ;  /* 0x000000ffff0d7224 */ /* 0x001fce00078e00ff */
[----:B------:R-:W-:-:S07]  /*1410*/  LEPC R20, `(.L_x_17) ;  /* 0x000000001014794e */ /* 0x000fce0000000000 */
[----:B-1---5:R-:W-:Y:S05]  /*1420*/  CALL.ABS.NOINC R14 ;  /* 0x000000000e007343 */ /* 0x022fea0003c00000 */
.L_x_17:
[----:B------:R-:W-:-:S13]  /*1430*/  ISETP.NE.AND P0, PT, R157, 0x3, PT ;  /* 0x000000039d00780c */ /* 0x000fda0003f05270 */
[----:B------:R-:W-:Y:S05]  /*1440*/  @!P0 BRA `(.L_x_18) ;  /* 0x0000000000048947 */ /* 0x000fea0003800000 */
[----:B------:R-:W-:Y:S01]  /*1450*/  BPT.TRAP 0x1 ;  /* 0x000000040000795c */ /* 0x000fe20000300000 */
.L_x_18:
[----:B------:R-:W2:Y:S01]  /*1460*/  S2UR UR5, SR_CgaCtaId ;  /* 0x00000000000579c3 */ /* 0x000ea20000008800 */
[----:B------:R-:W-:Y:S01]  /*1470*/  UMOV UR4, 0x400 ;  /* 0x0000040000047882 */ /* 0x000fe20000000000 */
[----:B------:R-:W-:Y:S02]  /*1480*/  IMAD.U32 R0, RZ, RZ, UR38 ;  /* 0x00000026ff007e24 */ /* 0x000fe4000f8e00ff */
[----:B------:R-:W-:-:S03]  /*1490*/  IMAD.U32 R3, RZ, RZ, UR39 ;  /* 0x00000027ff037e24 */ /* 0x000fc6000f8e00ff */
[----:B------:R-:W-:Y:S01]  /*14a0*/  SHF.L.U32 R0, R0, 0x1f, RZ ;  /* 0x0000001f00007819 */ /* 0x000fe200000006ff */
[----:B--2---:R-:W-:-:S06]  /*14b0*/  ULEA UR4, UR5, UR4, 0x18 ;  /* 0x0000000405047291 */ /* 0x004fcc000f8ec03f */
[----:B------:R-:W-:-:S04]  /*14c0*/  IMAD.U32 R6, RZ, RZ, UR4 ;  /* 0x00000004ff067e24 */ /* 0x000fc8000f8e00ff */
[----:B------:R-:W-:-:S04]  /*14d0*/  IMAD R3, R3, 0x8, R6 ;  /* 0x0000000803037824 */ /* 0x000fc800078e0206 */
[----:B------:R2:W3:Y:S01]  /*14e0*/  SYNCS.PHASECHK.TRANS64.TRYWAIT P1, [R3+URZ], R0 ;  /* 0x00000000030075a7 */ /* 0x0004e2000802017f */
[----:B------:R-:W-:Y:S05]  /*14f0*/  @!P0 BRA `(.L_x_19) ;  /* 0x0000000000048947 */ /* 0x000fea0003800000 */
[----:B------:R-:W-:Y:S01]  /*1500*/  BPT.TRAP 0x1 ;  /* 0x000000040000795c */ /* 0x000fe20000300000 */
.L_x_19:
[----:B---3--:R-:W-:Y:S05]  /*1510*/  @P1 BRA `(.L_x_20) ;  /* 0x0000000000081947 */ /* 0x008fea0003800000 */
[----:B------:R-:W3:Y:S02]  /*1520*/  SYNCS.PHASECHK.TRANS64.TRYWAIT P1, [R3+URZ], R0 ;  /* 0x00000000030075a7 */ /* 0x000ee4000802017f */
[----:B---3--:R-:W-:Y:S05]  /*1530*/  @!P1 BRA `(.L_x_21) ;  /* 0x000000a800709947 */ /* 0x008fea0003800000 */
.L_x_20:
[----:B------:R-:W-:-:S04]  /*1540*/  UISETP.LT.AND UP0, UPT, UR40, 0x1, UPT ;  /* 0x000000012800788c */ /* 0x000fc8000bf01270 */
[----:B------:R-:W-:-:S06]  /*1550*/  USEL UR4, UR40, 0x1, UP0 ;  /* 0x0000000128047887 */ /* 0x000fcc0008000000 */
[----:B--23--:R-:W-:Y:S01]  /*1560*/  IMAD.U32 R0, RZ, RZ, UR4 ;  /* 0x00000004ff007e24 */ /* 0x00cfe2000f8e00ff */
[----:B------:R-:W-:Y:S05]  /*1570*/  WARPSYNC.ALL ;  /* 0x0000000000007948 */ /* 0x000fea0003800000 */
[----:B------:R-:W-:-:S04]  /*1580*/  IADD3 R0, -R0, UR40, RZ ;  /* 0x0000002800007c10 */ /* 0x000fc8000fffe1ff */
[----:B------:R-:W-:Y:S02]  /*1590*/  ISETP.GE.AND P1, PT, R0, 0x1, PT ;  /* 0x000000010000780c */ /* 0x000fe40003f26270 */
[----:B------:R-:W-:Y:S01]  /*15a0*/  R2UR UR4, R6 ;  /* 0x00000000060472ca */ /* 0x000fe200000e0000 */
[----:B------:R-:W-:Y:S01]  /*15b0*/  WARPGROUP.ARRIVE ;  /* 0x00000000000079c5 */ /* 0x000fe20000000000 */
[----:B------:R-:W-:Y:S01]  /*15c0*/  UMOV UR9, 0x40000040 ;  /* 0x4000004000097882 */ /* 0x000fe20000000000 */
[----:B------:R-:W-:-:S10]  /*15d0*/  UMOV UR11, 0x40000040 ;  /* 0x40000040000b7882 */ /* 0x000fd40000000000 */
[----:B------:R-:W-:-:S04]  /*15e0*/  UIADD3 UR4, UR4, 0x28100, URZ ;  /* 0x0002810004047890 */ /* 0x000fc8000fffe03f */
[----:B------:R-:W-:-:S04]  /*15f0*/  USHF.R.U32.HI UR4, URZ, 0x4, UR4 ;  /* 0x000000043f047899 */ /* 0x000fc80008011604 */
[----:B------:R-:W-:Y:S02]  /*1600*/  ULOP3.LUT UR5, UR4, 0x3fff, URZ, 0xc0, !UPT ;  /* 0x00003fff04057892 */ /* 0x000fe4000f8ec03f */
[----:B------:R-:W-:Y:S02]  /*1610*/  ULOP3.LUT UR4, UR41, 0x10000, URZ, 0xfc, !UPT ;  /* 0x0001000029047892 */ /* 0x000fe4000f8efc3f */
[----:B------:R-:W-:Y:S02]  /*1620*/  ULOP3.LUT UR5, UR5, 0x10000, URZ, 0xfc, !UPT ;  /* 0x0001000005057892 */ /* 0x000fe4000f8efc3f */
[----:B------:R-:W-:Y:S02]  /*1630*/  ULEA UR6, UR39, UR4, 0xb ;  /* 0x0000000427067291 */ /* 0x000fe4000f8e583f */
[----:B------:R-:W-:-:S05]  /*1640*/  ULEA UR7, UR39, UR5, 0xc ;  /* 0x0000000527077291 */ /* 0x000fca000f8e603f */
[----:B------:R-:W-:Y:S02]  /*1650*/  UMOV UR8, UR6 ;  /* 0x0000000600087c82 */ /* 0x000fe40008000000 */
[----:B------:R-:W-:Y:S02]  /*1660*/  UMOV UR10, UR7 ;  /* 0x00000007000a7c82 */ /* 0x000fe40008000000 */
[----:B------:R-:W-:Y:S01]  /*1670*/  HGMMA.64x256x16.F32.BF16 R24, gdesc[UR8], RZ, !UPT, gsb0 ;  /* 0x03e00000081879f0 */ /* 0x000fe2000c0018ff */
[----:B------:R-:W-:Y:S02]  /*1680*/  UIADD3 UR8, UR6, 0x2, URZ ;  /* 0x0000000206087890 */ /* 0x000fe4000fffe03f */
[----:B------:R-:W-:Y:S01]  /*1690*/  UIADD3 UR10, UR7, 0x2, URZ ;  /* 0x00000002070a7890 */ /* 0x000fe2000fffe03f */
[----:B------:R-:W-:Y:S01]  /*16a0*/  UMOV UR9, 0x40000040 ;  /* 0x4000004000097882 */ /* 0x000fe20000000000 */
[----:B------:R-:W-:Y:S01]  /*16b0*/  UMOV UR11, 0x40000040 ;  /* 0x40000040000b7882 */ /* 0x000fe20000000000 */
[----:B------:R-:W-:-:S02]  /*16c0*/  WARPGROUP.DEPBAR.LE gsb0, 0x0 ;  /* 0x00008000000079c5 */ /* 0x000fc40000010000 */
[----:B------:R-:W-:-:S15]  /*16d0*/  WARPGROUP.ARRIVE ;  /* 0x00000000000079c5 */ /* 0x000fde0000000000 */
[----:B------:R-:W-:-:S05]  /*16e0*/  NOP ;  /* 0x0000000000007918 */ /* 0x000fca0000000000 */
[----:B------:R-:W-:Y:S01]  /*16f0*/  HGMMA.64x256x16.F32.BF16 R24, gdesc[UR8], R24, gsb0 ;  /* 0x03e00000081879f0 */ /* 0x000fe20008001818 */
[----:B------:R-:W-:Y:S02]  /*1700*/  UIADD3 UR8, UR6, 0x4, URZ ;  /* 0x0000000406087890 */ /* 0x000fe4000fffe03f */
[----:B------:R-:W-:Y:S01]  /*1710*/  UIADD3 UR10, UR7, 0x4, URZ ;  /* 0x00000004070a7890 */ /* 0x000fe2000fffe03f */
[----:B------:R-:W-:Y:S01]  /*1720*/  UMOV UR9, 0x40000040 ;  /* 0x4000004000097882 */ /* 0x000fe20000000000 */
[----:B------:R-:W-:Y:S01]  /*1730*/  UMOV UR11, 0x40000040 ;  /* 0x40000040000b7882 */ /* 0x000fe20000000000 */
[----:B------:R-:W-:Y:S02]  /*1740*/  WARPGROUP.DEPBAR.LE gsb0, 0x0 ;  /* 0x00008000000079c5 */ /* 0x000fe40000010000 */
        /* <DEDUP_REMOVED lines=42> */
[----:B------:R-:W-:Y:S03]  /*19f0*/  HGMMA.64x256x16.F32.BF16 R24, gdesc[UR8], R24, gsb0 ;  /* 0x03e00000081879f0 */ /* 0x000fe60008001818 */
[----:B------:R-:W-:Y:S02]  /*1a00*/  WARPGROUP.DEPBAR.LE gsb0, 0x0 ;  /* 0x00008000000079c5 */ /* 0x000fe40000010000 */
[----:B------:R-:W-:Y:S05]  /*1a10*/  @!P1 BRA `(.L_x_22) ;  /* 0x0000000400b09947 */ /* 0x000fea0003800000 */
[----:B------:R-:W-:Y:S02]  /*1a20*/  UIADD3 UR6, UR39, 0x1, URZ ;  /* 0x0000000127067890 */ /* 0x000fe4000fffe03f */
[----:B------:R-:W-:Y:S02]  /*1a30*/  IMAD.U32 R3, RZ, RZ, UR39 ;  /* 0x00000027ff037e24 */ /* 0x000fe4000f8e00ff */
[----:B------:R-:W-:-:S04]  /*1a40*/  UISETP.NE.AND UP0, UPT, UR6, 0x5, UPT ;  /* 0x000000050600788c */ /* 0x000fc8000bf05270 */
[----:B------:R-:W-:Y:S02]  /*1a50*/  USEL UR7, URZ, 0x1, UP0 ;  /* 0x000000013f077887 */ /* 0x000fe40008000000 */
[----:B------:R-:W-:Y:S02]  /*1a60*/  USEL UR6, UR6, URZ, UP0 ;  /* 0x0000003f06067287 */ /* 0x000fe40008000000 */
[----:B------:R-:W-:-:S06]  /*1a70*/  ULOP3.LUT UR7, UR38, UR7, URZ, 0x3c, !UPT ;  /* 0x0000000726077292 */ /* 0x000fcc000f8e3c3f */
[----:B------:R-:W-:-:S07]  /*1a80*/  IMAD.U32 R7, RZ, RZ, UR7 ;  /* 0x00000007ff077e24 */ /* 0x000fce000f8e00ff */
.L_x_29:
[----:B------:R-:W-:Y:S05]  /*1a90*/  @!P0 BRA `(.L_x_23) ;  /* 0x0000000000048947 */ /* 0x000fea0003800000 */
[----:B------:R-:W-:Y:S01]  /*1aa0*/  BPT.TRAP 0x1 ;  /* 0x000000040000795c */ /* 0x000fe20000300000 */
.L_x_23:
[----:B------:R-:W2:Y:S01]  /*1ab0*/  S2UR UR8, SR_CgaCtaId ;  /* 0x00000000000879c3 */ /* 0x000ea20000008800 */
[----:B------:R-:W-:Y:S01]  /*1ac0*/  UMOV UR7, 0x400 ;  /* 0x0000040000077882 */ /* 0x000fe20000000000 */
[----:B01----:R-:W-:Y:S01]  /*1ad0*/  IMAD.U32 R5, RZ, RZ, UR6 ;  /* 0x00000006ff057e24 */ /* 0x003fe2000f8e00ff */
[----:B------:R-:W-:Y:S01]  /*1ae0*/  SHF.L.U32 R4, R7, 0x1f, RZ ;  /* 0x0000001f07047819 */ /* 0x000fe200000006ff */
[----:B--2---:R-:W-:-:S06]  /*1af0*/  ULEA UR7, UR8, UR7, 0x18 ;  /* 0x0000000708077291 */ /* 0x004fcc000f8ec03f */
[----:B------:R-:W-:-:S04]  /*1b00*/  IMAD.U32 R6, RZ, RZ, UR7 ;  /* 0x00000007ff067e24 */ /* 0x000fc8000f8e00ff */
[----:B------:R-:W-:-:S04]  /*1b10*/  IMAD R5, R5, 0x8, R6 ;  /* 0x0000000805057824 */ /* 0x000fc800078e0206 */
[----:B------:R0:W1:Y:S01]  /*1b20*/  SYNCS.PHASECHK.TRANS64.TRYWAIT P1, [R5+URZ], R4 ;  /* 0x00000004050075a7 */ /* 0x000062000802017f */
[----:B------:R-:W-:Y:S05]  /*1b30*/  @!P0 BRA `(.L_x_24) ;  /* 0x0000000000048947 */ /* 0x000fea0003800000 */
[----:B------:R-:W-:Y:S01]  /*1b40*/  BPT.TRAP 0x1 ;  /* 0x000000040000795c */ /* 0x000fe20000300000 */
.L_x_24:
[----:B-1----:R-:W-:Y:S05]  /*1b50*/  @P1 BRA `(.L_x_25) ;  /* 0x0000000000081947 */ /* 0x002fea0003800000 */
[----:B------:R-:W1:Y:S02]  /*1b60*/  SYNCS.PHASECHK.TRANS64.TRYWAIT P1, [R5+URZ], R4 ;  /* 0x00000004050075a7 */ /* 0x000e64000802017f */
[----:B-1----:R-:W-:Y:S05]  /*1b70*/  @!P1 BRA `(.L_x_26) ;  /* 0x000000a000f49947 */ /* 0x002fea0003800000 */
.L_x_25:
[----:B------:R-:W-:Y:S01]  /*1b80*/  ULEA UR7, UR6, UR4, 0xb ;  /* 0x0000000406077291 */ /* 0x000fe2000f8e583f */
[----:B------:R-:W-:Y:S01]  /*1b90*/  WARPGROUP.ARRIVE ;  /* 0x00000000000079c5 */ /* 0x000fe20000000000 */
[----:B------:R-:W-:Y:S01]  /*1ba0*/  ULEA UR12, UR6, UR5, 0xc ;  /* 0x00000005060c7291 */ /* 0x000fe2000f8e603f */
[----:B------:R-:W-:Y:S01]  /*1bb0*/  UMOV UR9, 0x40000040 ;  /* 0x4000004000097882 */ /* 0x000fe20000000000 */
[----:B------:R-:W-:-:S03]  /*1bc0*/  UMOV UR11, 0x40000040 ;  /* 0x40000040000b7882 */ /* 0x000fc60000000000 */
[----:B------:R-:W-:Y:S02]  /*1bd0*/  UMOV UR8, UR7 ;  /* 0x0000000700087c82 */ /* 0x000fe40008000000 */
[----:B------:R-:W-:Y:S02]  /*1be0*/  UMOV UR10, UR12 ;  /* 0x0000000c000a7c82 */ /* 0x000fe40008000000 */
[----:B------:R-:W-:Y:S01]  /*1bf0*/  HGMMA.64x256x16.F32.BF16 R24, gdesc[UR8], R24, gsb0 ;  /* 0x03e00000081879f0 */ /* 0x000fe20008001818 */
        /* <DEDUP_REMOVED lines=58> */
[----:B------:R-:W-:Y:S01]  /*1fa0*/  BPT.TRAP 0x1 ;  /* 0x000000040000795c */ /* 0x000fe20000300000 */
.L_x_27:
[----:B------:R-:W-:-:S13]  /*1fb0*/  ISETP.NE.AND P1, PT, R22, RZ, PT ;  /* 0x000000ff1600720c */ /* 0x000fda0003f25270 */
[----:B01----:R-:W-:-:S04]  /*1fc0*/  @P1 IMAD R4, R3, 0x8, R6 ;  /* 0x0000000803041824 */ /* 0x003fc800078e0206 */
[----:B------:R-:W-:-:S05]  /*1fd0*/  @P1 VIADD R5, R4, 0x28 ;  /* 0x0000002804051836 */ /* 0x000fca0000000000 */
[----:B------:R-:W-:-:S04]  /*1fe0*/  @P1 PRMT R5, R152, 0x654, R5 ;  /* 0x0000065498051816 */ /* 0x000fc80000000005 */
[----:B------:R0:W-:Y:S01]  /*1ff0*/  @P1 SYNCS.ARRIVE.TRANS64.RED.A1T0 RZ, [R5+URZ], RZ ;  /* 0x000000ff05ff19a7 */ /* 0x0001e2000810043f */
[----:B------:R-:W-:-:S13]  /*2000*/  ISETP.GT.U32.AND P1, PT, R19, 0x1, PT ;  /* 0x000000011300780c */ /* 0x000fda0003f24070 */
[----:B0-----:R-:W-:Y:S05]  /*2010*/  @P1 BRA `(.L_x_28) ;  /* 0x0000000000041947 */ /* 0x001fea0003800000 */
[----:B------:R-:W-:Y:S01]  /*2020*/  BPT.TRAP 0x1 ;  /* 0x000000040000795c */ /* 0x000fe20000300000 */
.L_x_28:
[----:B------:R-:W-:Y:S01]  /*2030*/  UIADD3 UR6, UR6, 0x1, URZ ;  /* 0x0000000106067890 */ /* 0x000fe2000fffe03f */
[C---:B------:R-:W-:Y:S01]  /*2040*/  ISETP.GT.AND P2, PT, R0.reuse, 0x1, PT ;  /* 0x000000010000780c */ /* 0x040fe20003f44270 */
[----:B------:R-:W-:Y:S02]  /*2050*/  VIADD R3, R3, 0x1 ;  /* 0x0000000103037836 */ /* 0x000fe40000000000 */
[----:B------:R-:W-:Y:S01]  /*2060*/  UISETP.NE.AND UP0, UPT, UR6, 0x5, UPT ;  /* 0x000000050600788c */ /* 0x000fe2000bf05270 */
[----:B------:R-:W-:Y:S02]  /*2070*/  VIADD R0, R0, 0xffffffff ;  /* 0xffffffff00007836 */ /* 0x000fe40000000000 */
[C---:B------:R-:W-:Y:S01]  /*2080*/  ISETP.NE.AND P1, PT, R3.reuse, 0x5, PT ;  /* 0x000000050300780c */ /* 0x040fe20003f25270 */
[----:B------:R-:W-:Y:S02]  /*2090*/  USEL UR7, URZ, 0x1, UP0 ;  /* 0x000000013f077887 */ /* 0x000fe40008000000 */
[----:B------:R-:W-:Y:S01]  /*20a0*/  USEL UR6, UR6, URZ, UP0 ;  /* 0x0000003f06067287 */ /* 0x000fe20008000000 */
[----:B------:R-:W-:-:S03]  /*20b0*/  SEL R3, R3, RZ, P1 ;  /* 0x000000ff03037207 */ /* 0x000fc60000800000 */
[----:B------:R-:W-:Y:S01]  /*20c0*/  LOP3.LUT R7, R7, UR7, RZ, 0x3c, !PT ;  /* 0x0000000707077c12 */ /* 0x000fe2000f8e3cff */
[----:B------:R-:W-:Y:S07]  /*20d0*/  @P2 BRA `(.L_x_29) ;  /* 0xfffffff8006c2947 */ /* 0x000fee000383ffff */
.L_x_22:
[----:B------:R-:W2:Y:S02]  /*20e0*/  LDC R0, c[0x0][0x28c] ;  /* 0x0000a300ff007b82 */ /* 0x000ea40000000800 */
[----:B--2---:R-:W-:-:S13]  /*20f0*/  ISETP.GE.AND P1, PT, R0, 0x1, PT ;  /* 0x000000010000780c */ /* 0x004fda0003f26270 */
[----:B------:R-:W-:Y:S05]  /*2100*/  @!P1 BRA `(.L_x_30) ;  /* 0x0000000000509947 */ /* 0x000fea0003800000 */
[----:B------:R-:W-:Y:S05]  /*2110*/  @!P0 BRA `(.L_x_31) ;  /* 0x0000000000048947 */ /* 0x000fea0003800000 */
[----:B------:R-:W-:Y:S01]  /*2120*/  BPT.TRAP 0x1 ;  /* 0x000000040000795c */ /* 0x000fe20000300000 */
.L_x_31:
[----:B------:R-:W-:Y:S01]  /*2130*/  ISETP.NE.AND P0, PT, R22, RZ, PT ;  /* 0x000000ff1600720c */ /* 0x000fe20003f05270 */
[----:B------:R-:W-:Y:S01]  /*2140*/  BSSY B0, `(.L_x_32) ;  /* 0x000000e000007945 */ /* 0x000fe20003800000 */
[----:B------:R-:W-:-:S11]  /*2150*/  ISETP.GT.U32.AND P1, PT, R19, 0x1, PT ;  /* 0x000000011300780c */ /* 0x000fd60003f24070 */
[----:B------:R-:W-:Y:S05]  /*2160*/  @!P0 BRA `(.L_x_33) ;  /* 0x00000000002c8947 */ /* 0x000fea0003800000 */
[----:B------:R-:W-:-:S04]  /*2170*/  UISETP.LT.AND UP0, UPT, UR40, 0x1, UPT ;  /* 0x000000012800788c */ /* 0x000fc8000bf01270 */
[----:B------:R-:W-:-:S04]  /*2180*/  USEL UR6, UR40, 0x1, UP0 ;  /* 0x0000000128067887 */ /* 0x000fc80008000000 */
[----:B------:R-:W-:-:S04]  /*2190*/  UIADD3 UR6, UR39, UR40, -UR6 ;  /* 0x0000002827067290 */ /* 0x000fc8000fffe806 */
[----:B------:R-:W-:-:S04]  /*21a0*/  UIMAD.WIDE.U32 UR4, UR6, -0x33333333, URZ ;  /* 0xcccccccd060478a5 */ /* 0x000fc8000f8e003f */
[----:B------:R-:W-:-:S04]  /*21b0*/  USHF.R.U32.HI UR4, URZ, 0x2, UR5 ;  /* 0x000000023f047899 */ /* 0x000fc80008011605 */
[----:B------:R-:W-:-:S06]  /*21c0*/  UIMAD UR6, UR4, -0x5, UR6 ;  /* 0xfffffffb040678a4 */ /* 0x000fcc000f8e0206 */
[----:B------:R-:W-:-:S04]  /*21d0*/  IMAD.U32 R3, RZ, RZ, UR6 ;  /* 0x00000006ff037e24 */ /* 0x000fc8000f8e00ff */
[----:B------:R-:W-:-:S04]  /*21e0*/  IMAD R0, R3, 0x8, R6 ;  /* 0x0000000803007824 */ /* 0x000fc800078e0206 */
[----:B------:R-:W-:-:S05]  /*21f0*/  VIADD R3, R0, 0x28 ;  /* 0x0000002800037836 */ /* 0x000fca0000000000 */
[----:B------:R-:W-:-:S04]  /*2200*/  PRMT R3, R152, 0x654, R3 ;  /* 0x0000065498037816 */ /* 0x000fc80000000003 */
[----:B------:R2:W-:Y:S03]  /*2210*/  SYNCS.ARRIVE.TRANS64.RED.A1T0 RZ, [R3+URZ], RZ ;  /* 0x000000ff03ff79a7 */ /* 0x0005e6000810043f */
.L_x_33:
[----:B------:R-:W-:Y:S05]  /*2220*/  BSYNC B0 ;  /* 0x0000000000007941 */ /* 0x000fea0003800000 */
.L_x_32:
[----:B------:R-:W-:Y:S05]  /*2230*/  @P1 BRA `(.L_x_30) ;  /* 0x0000000000041947 */ /* 0x000fea0003800000 */
[----:B------:R-:W-:Y:S01]  /*2240*/  BPT.TRAP 0x1 ;  /* 0x000000040000795c */ /* 0x000fe20000300000 */
.L_x_30:
[----:B------:R-:W3:Y:S01]  /*2250*/  LDC R6, c[0x0][0x288] ;  /* 0x0000a200ff067b82 */ /* 0x000ee20000000800 */
[--C-:B------:R-:W-:Y:S01]  /*2260*/  SHF.R.U32.HI R0, RZ, 0x2, R18.reuse ;  /* 0x00000002ff007819 */ /* 0x100fe20000011612 */
[----:B------:R-:W-:Y:S01]  /*2270*/  UIADD3 UR39, UR40, UR39, URZ ;  /* 0x0000002728277290 */ /* 0x000fe2000fffe03f */
[----:B01----:R-:W-:Y:S01]  /*2280*/  SHF.R.U32.HI R5, RZ, 0x7, R18 ;  /* 0x00000007ff057819 */ /* 0x003fe20000011612 */
[----:B------:R-:W-:Y:S01]  /*2290*/  ULDC UR7, c[0x0][0x284] ;  /* 0x0000a10000077ab9 */ /* 0x000fe20000000800 */
[----:B------:R-:W-:Y:S01]  /*22a0*/  LOP3.LUT R4, R18, 0x60, RZ, 0xc0, !PT ;  /* 0x0000006012047812 */ /* 0x000fe200078ec0ff */
[----:B------:R-:W-:Y:S01]  /*22b0*/  UISETP.GT.U32.AND UP0, UPT, UR39, 0x4, UPT ;  /* 0x000000042700788c */ /* 0x000fe2000bf04070 */
[----:B--2---:R-:W-:Y:S01]  /*22c0*/  LOP3.LUT R3, R0, 0x7, RZ, 0xc0, !PT ;  /* 0x0000000700037812 */ /* 0x004fe200078ec0ff */
[----:B------:R-:W-:Y:S01]  /*22d0*/  UISETP.GE.U32.AND UP1, UPT, UR40, 0x5, UPT ;  /* 0x000000052800788c */ /* 0x000fe2000bf26070 */
[----:B------:R-:W-:Y:S01]  /*22e0*/  LOP3.LUT R0, R5, 0x1, RZ, 0xc0, !PT ;  /* 0x0000000105007812 */ /* 0x000fe200078ec0ff */
[----:B------:R-:W-:Y:S01]  /*22f0*/  UISETP.LT.U32.AND UP0, UPT, UR40, 0x5, UP0 ;  /* 0x000000052800788c */ /* 0x000fe20008701070 */
[----:B------:R-:W-:Y:S01]  /*2300*/  SHF.R.U32.HI R10, RZ, 0x1, R4 ;  /* 0x00000001ff0a7819 */ /* 0x000fe20000011604 */
[----:B------:R-:W-:Y:S01]  /*2310*/  IMAD.SHL.U32 R4, R18, 0x2, RZ ;  /* 0x0000000212047824 */ /* 0x000fe200078e00ff */
[----:B------:R-:W-:Y:S01]  /*2320*/  SHF.R.S32.HI R21, RZ, 0x1f, R23 ;  /* 0x0000001fff157819 */ /* 0x000fe20000011417 */
[----:B------:R-:W-:Y:S01]  /*2330*/  IMAD.SHL.U32 R8, R0, 0x40, RZ ;  /* 0x0000004000087824 */ /* 0x000fe200078e00ff */
[--C-:B------:R-:W-:Y:S01]  /*2340*/  IADD3 R5, RZ, -R10, -R3.reuse ;  /* 0x8000000aff057210 */ /* 0x100fe20007ffe803 */
[----:B------:R-:W-:Y:S01]  /*2350*/  ULDC.64 UR8, c[0x0][0x5d0] ;  /* 0x0001740000087ab9 */ /* 0x000fe20000000a00 */
[----:B------:R-:W-:Y:S01]  /*2360*/  LOP3.LUT R4, R4, 0x6, RZ, 0xc0, !PT ;  /* 0x0000000604047812 */ /* 0x000fe200078ec0ff */
[----:B------:R-:W-:Y:S01]  /*2370*/  UIMAD.WIDE.U32 UR4, UR39, -0x33333333, URZ ;  /* 0xcccccccd270478a5 */ /* 0x000fe2000f8e003f */
[----:B------:R-:W-:Y:S01]  /*2380*/  LOP3.LUT R3, R8, 0x40, R3, 0xe2, !PT ;  /* 0x0000004008037812 */ /* 0x000fe200078ee203 */
[----:B------:R-:W-:Y:S01]  /*2390*/  IMAD R11, R0, -0x40, R5 ;  /* 0xffffffc0000b7824 */ /* 0x000fe200078e0205 */
[----:B------:R-:W-:Y:S01]  /*23a0*/  LOP3.LUT R0, R18, 0x3, RZ, 0xc0, !PT ;  /* 0x0000000312007812 */ /* 0x000fe200078ec0ff */
[----:B------:R-:W-:Y:S01]  /*23b0*/  USEL UR6, URZ, 0x1, !UP0 ;  /* 0x000000013f067887 */ /* 0x000fe2000c000000 */
[----:B------:R-:W-:Y:S01]  /*23c0*/  PRMT R8, R4, 0x6540, R153 ;  /* 0x0000654004087816 */ /* 0x000fe20000000099 */
[----:B------:R-:W-:Y:S01]  /*23d0*/  IMAD.SHL.U32 R153, R153, 0x100, RZ ;  /* 0x0000010099997824 */ /* 0x000fe200078e00ff */
[----:B------:R-:W-:Y:S01]  /*23e0*/  USHF.R.U32.HI UR4, URZ, 0x2, UR5 ;  /* 0x000000023f047899 */ /* 0x000fe20008011605 */
[----:B---3--:R-:W-:Y:S01]  /*23f0*/  IMAD R12, R0, -0x2, R6 ;  /* 0xfffffffe000c7824 */ /* 0x008fe200078e0206 */
[----:B------:R-:W-:Y:S01]  /*2400*/  SHF.R.S32.HI R9, RZ, 0x1f, R8 ;  /* 0x0000001fff097819 */ /* 0x000fe20000011408 */
[C---:B------:R-:W-:Y:S01]  /*2410*/  IMAD.SHL.U32 R0, R154.reuse, 0x80, RZ ;  /* 0x000000809a007824 */ /* 0x040fe200078e00ff */
[----:B------:R-:W-:Y:S01]  /*2420*/  ISETP.GE.AND P0, PT, R153, R6, PT ;  /* 0x000000069900720c */ /* 0x000fe20003f06270 */
[----:B------:R-:W-:Y:S01]  /*2430*/  IMAD R4, R21, UR8, RZ ;  /* 0x0000000815047c24 */ /* 0x000fe2000f8e02ff */
[----:B------:R-:W-:Y:S01]  /*2440*/  ULOP3.LUT UR38, UR38, UR6, URZ, 0x3c, !UPT ;  /* 0x0000000626267292 */ /* 0x000fe2000f8e3c3f */
[----:B------:R-:W-:Y:S01]  /*2450*/  IMAD.WIDE R6, R154, 0x80, RZ ;  /* 0x000000809a067825 */ /* 0x000fe200078e02ff */
[C---:B------:R-:W-:Y:S01]  /*2460*/  ISETP.GE.OR P0, PT, R0.reuse, UR7, P0 ;  /* 0x0000000700007c0c */ /* 0x040fe20008706670 */
[----:B------:R-:W-:Y:S01]  /*2470*/  UIMAD UR39, UR4, -0x5, UR39 ;  /* 0xfffffffb042778a4 */ /* 0x000fe2000f8e0227 */
[----:B------:R-:W-:Y:S01]  /*2480*/  IADD3 R0, -R0, UR7, R11 ;  /* 0x0000000700007c10 */ /* 0x000fe2000fffe10b */
[C---:B------:R-:W-:Y:S01]  /*2490*/  IMAD R13, R23.reuse, UR9, R4 ;  /* 0x00000009170d7c24 */ /* 0x040fe2000f8e0204 */
[----:B------:R-:W-:Y:S01]  /*24a0*/  @UP1 ULOP3.LUT UR38, UR38, 0x1, UR4, 0x78, !UPT ;  /* 0x0000000126261892 */ /* 0x000fe2000f8e7804 */
[----:B------:R-:W-:Y:S01]  /*24b0*/  IMAD.WIDE.U32 R4, R23, UR8, R8 ;  /* 0x0000000817047c25 */ /* 0x000fe2000f8e0008 */
[----:B------:R-:W-:-:S03]  /*24c0*/  LOP3.LUT R169, R6, R3, R10, 0xfe, !PT ;  /* 0x0000000306a97212 */ /* 0x000fc600078efe0a */
[----:B------:R-:W-:Y:S02]  /*24d0*/  IMAD.IADD R5, R5, 0x1, R13 ;  /* 0x0000000105057824 */ /* 0x000fe400078e020d */
[----:B------:R-:W-:Y:S02]  /*24e0*/  IMAD.IADD R3, R12, 0x1, -R153 ;  /* 0x000000010c037824 */ /* 0x000fe400078e0a99 */
[----:B------:R-:W-:Y:S01]  /*24f0*/  IMAD.MOV.U32 R154, RZ, RZ, -0x1 ;  /* 0xffffffffff9a7424 */ /* 0x000fe200078e00ff */
[----:B------:R-:W-:Y:S06]  /*2500*/  @P0 BRA `(.L_x_34) ;  /* 0x0000007800dc0947 */ /* 0x000fec0003800000 */
[----:B------:R-:W0:Y:S01]  /*2510*/  LDC.64 R10, c[0x0][0x5c8] ;  /* 0x00017200ff0a7b82 */ /* 0x000e220000000a00 */
[----:B-----5:R-:W-:Y:S01]  /*2520*/  FSETP.NEU.AND P0, PT, R156, RZ, PT ;  /* 0x000000ff9c00720b */ /* 0x020fe20003f0d000 */
[----:B------:R-:W-:Y:S01]  /*2530*/  BSSY B0, `(.L_x_34) ;  /* 0x00007b4000007945 */ /* 0x000fe20003800000 */
[----:B------:R-:W-:-:S04]  /*2540*/  ISETP.GT.AND P2, PT, R3, RZ, PT ;  /* 0x000000ff0300720c */ /* 0x000fc80003f44270 */
[----:B------:R-:W-:Y:S01]  /*2550*/  ISETP.GT.AND P1, PT, R0, RZ, P2 ;  /* 0x000000ff0000720c */ /* 0x000fe20001724270 */
[-C--:B0-----:R-:W-:Y:S02]  /*2560*/  IMAD R12, R7, R10.reuse, RZ ;  /* 0x0000000a070c7224 */ /* 0x081fe400078e02ff */
[----:B------:R-:W-:-:S04]  /*2570*/  IMAD.WIDE.U32 R160, R169, R10, R4 ;  /* 0x0000000aa9a07225 */ /* 0x000fc800078e0004 */
[----:B------:R-:W-:-:S04]  /*2580*/  IMAD R5, R169, R11, R12 ;  /* 0x0000000ba9057224 */ /* 0x000fc800078e020c */
[----:B------:R-:W-:Y:S01]  /*2590*/  IMAD.IADD R153, R161, 0x1, R5 ;  /* 0x00000001a1997824 */ /* 0x000fe200078e0205 */
[----:B------:R-:W-:Y:S06]  /*25a0*/  @!P0 BRA `(.L_x_35) ;  /* 0x0000005400988947 */ /* 0x000fec0003800000 */
[----:B------:R-:W0:Y:S01]  /*25b0*/  LDC.64 R14, c[0x0][0x5b8] ;  /* 0x00016e00ff0e7b82 */ /* 0x000e220000000a00 */
[----:B------:R-:W-:-:S07]  /*25c0*/  ULDC.64 UR4, c[0x0][0x5c0] ;  /* 0x0001700000047ab9 */ /* 0x000fce0000000a00 */
[----:B------:R-:W1:Y:S08]  /*25d0*/  LDC.64 R166, c[0x0][0x5b0] ;  /* 0x00016c00ffa67b82 */ /* 0x000e700000000a00 */
[----:B------:R-:W2:Y:S01]  /*25e0*/  LDC.64 R12, c[0x0][0x5a8] ;  /* 0x00016a00ff0c7b82 */ /* 0x000ea20000000a00 */
[-C--:B0-----:R-:W-:Y:S02]  /*25f0*/  IMAD R4, R21, R14.reuse, RZ ;  /* 0x0000000e15047224 */ /* 0x081fe400078e02ff */
[----:B------:R-:W-:-:S04]  /*2600*/  IMAD.WIDE.U32 R162, R23, R14, R8 ;  /* 0x0000000e17a27225 */ /* 0x000fc800078e0008 */
[----:B------:R-:W-:Y:S02]  /*2610*/  IMAD R161, R23, R15, R4 ;  /* 0x0000000f17a17224 */ /* 0x000fe400078e0204 */
[-C--:B-1----:R-:W-:Y:S02]  /*2620*/  IMAD R6, R7, R166.reuse, RZ ;  /* 0x000000a607067224 */ /* 0x082fe400078e02ff */
[----:B------:R-:W-:Y:S02]  /*2630*/  IMAD.IADD R21, R163, 0x1, R161 ;  /* 0x00000001a3157824 */ /* 0x000fe400078e02a1 */
[----:B------:R-:W-:Y:S02]  /*2640*/  IMAD.MOV.U32 R20, RZ, RZ, R162 ;  /* 0x000000ffff147224 */ /* 0x000fe400078e00a2 */
[C---:B------:R-:W-:Y:S02]  /*2650*/  IMAD R165, R169.reuse, R167, R6 ;  /* 0x000000a7a9a57224 */ /* 0x040fe400078e0206 */
[----:B------:R-:W-:-:S04]  /*2660*/  IMAD.WIDE.U32 R4, R169, R166, R20 ;  /* 0x000000a6a9047225 */ /* 0x000fc800078e0014 */
[----:B------:R-:W-:Y:S01]  /*2670*/  IMAD.IADD R5, R5, 0x1, R165 ;  /* 0x0000000105057824 */ /* 0x000fe200078e02a5 */
[----:B--2---:R-:W-:-:S04]  /*2680*/  LEA R6, P0, R4, R12, 0x1 ;  /* 0x0000000c04067211 */ /* 0x004fc800078008ff */
[----:B------:R-:W-:-:S05]  /*2690*/  LEA.HI.X R7, R4, R13, R5, 0x1, P0 ;  /* 0x0000000d04077211 */ /* 0x000fca00000f0c05 */
[----:B------:R0:W2:Y:S01]  /*26a0*/  @P1 LDG.E.LTC128B.U16 R15, desc[UR36][R6.64] ;  /* 0x00000024060f1981 */ /* 0x0000a2000c1e1520 */
[----:B------:R-:W-:Y:S01]  /*26b0*/  LEA R4, P0, R160, UR4, 0x1 ;  /* 0x00000004a0047c11 */ /* 0x000fe2000f8008ff */
[----:B------:R-:W-:Y:S01]  /*26c0*/  IMAD.WIDE.U32 R158, R169, R166, R8 ;  /* 0x000000a6a99e7225 */ /* 0x000fe200078e0008 */
[----:B------:R-:W-:Y:S03]  /*26d0*/  BSSY B1, `(.L_x_36) ;  /* 0x0000012000017945 */ /* 0x000fe60003800000 */
[----:B------:R-:W-:Y:S02]  /*26e0*/  IMAD.IADD R159, R165, 0x1, R159 ;  /* 0x00000001a59f7824 */ /* 0x000fe400078e029f */
[----:B------:R-:W-:-:S04]  /*26f0*/  IMAD.WIDE.U32 R158, R23, R14, R158 ;  /* 0x0000000e179e7225 */ /* 0x000fc800078e009e */
[----:B0-----:R-:W-:Y:S01]  /*2700*/  IMAD.IADD R7, R161, 0x1, R159 ;  /* 0x00000001a1077824 */ /* 0x001fe200078e029f */
[----:B------:R-:W-:Y:S02]  /*2710*/  LEA R6, P4, R158, R12, 0x1 ;  /* 0x0000000c9e067211 */ /* 0x000fe400078808ff */
[----:B------:R-:W-:Y:S02]  /*2720*/  SHF.L.U64.HI R159, R166, 0x3, R167 ;  /* 0x00000003a69f7819 */ /* 0x000fe400000102a7 */
[----:B------:R-:W-:Y:S01]  /*2730*/  LEA.HI.X R7, R158, R13, R7, 0x1, P4 ;  /* 0x0000000d9e077211 */ /* 0x000fe200020f0c07 */
[----:B------:R-:W-:Y:S02]  /*2740*/  IMAD.SHL.U32 R158, R166, 0x8, RZ ;  /* 0x00000008a69e7824 */ /* 0x000fe400078e00ff */
[----:B--2---:R-:W-:-:S04]  /*2750*/  IMAD.U32 R5, R15, 0x10000, RZ ;  /* 0x000100000f057824 */ /* 0x004fc800078e00ff */
[----:B------:R-:W-:-:S04]  /*2760*/  FMUL R5, R5, R156 ;  /* 0x0000009c05057220 */ /* 0x000fc80000400000 */
[----:B------:R-:W-:Y:S01]  /*2770*/  FFMA R24, R24, R155, R5 ;  /* 0x0000009b18187223 */ /* 0x000fe20000000005 */
[----:B------:R-:W-:Y:S02]  /*2780*/  LEA.HI.X R5, R160, UR5, R153, 0x1, P0 ;  /* 0x00000005a0057c11 */ /* 0x000fe400080f0c99 */
[----:B------:R-:W-:Y:S02]  /*2790*/  ISETP.GT.AND P0, PT, R3, 0x1, PT ;  /* 0x000000010300780c */ /* 0x000fe40003f04270 */
[----:B------:R-:W-:Y:S02]  /*27a0*/  F2FP.BF16.F32.PACK_AB R24, RZ, R24 ;  /* 0x00000018ff18723e */ /* 0x000fe400000010ff */
[----:B------:R-:W-:-:S03]  /*27b0*/  ISETP.GT.AND P3, PT, R0, RZ, P0 ;  /* 0x000000ff0000720c */ /* 0x000fc60000764270 */
[----:B------:R0:W-:Y:S10]  /*27c0*/  @P1 STG.E.U16 desc[UR36][R4.64], R24 ;  /* 0x0000001804001986 */ /* 0x0001f4000c101524 */
[----:B------:R-:W-:Y:S05]  /*27d0*/  @!P3 BRA `(.L_x_37) ;  /* 0x000000000004b947 */ /* 0x000fea0003800000 */
[----:B------:R1:W5:Y:S02]  /*27e0*/  LDG.E.LTC128B.U16 R15, desc[UR36][R6.64+0x2] ;  /* 0x00000224060f7981 */ /* 0x000364000c1e1520 */
.L_x_37:
[----:B------:R-:W-:Y:S05]  /*27f0*/  BSYNC B1 ;  /* 0x0000000000017941 */ /* 0x000fea0003800000 */
.L_x_36:
[----:B-----5:R-:W-:Y:S01]  /*2800*/  IMAD.U32 R153, R15, 0x10000, RZ ;  /* 0x000100000f997824 */ /* 0x020fe200078e00ff */
[----:B------:R-:W-:Y:S01]  /*2810*/  ISETP.GT.AND P2, PT, R0, 0x8, P2 ;  /* 0x000000080000780c */ /* 0x000fe20001744270 */
[----:B------:R-:W-:Y:S01]  /*2820*/  IMAD.WIDE.U32 R158, R169, R166, R158 ;  /* 0x000000a6a99e7225 */ /* 0x000fe200078e009e */
[----:B0-----:R-:W-:-:S03]  /*2830*/  PRMT R24, R15, 0x7610, R24 ;  /* 0x000076100f187816 */ /* 0x001fc60000000018 */
[----:B------:R-:W-:Y:S01]  /*2840*/  FMUL R20, R153, R156 ;  /* 0x0000009c99147220 */ /* 0x000fe20000400000 */
[----:B------:R-:W-:Y:S01]  /*2850*/  IMAD.IADD R165, R165, 0x1, R159 ;  /* 0x00000001a5a57824 */ /* 0x000fe200078e029f */
[----:B------:R-:W-:Y:S02]  /*2860*/  IADD3 R162, P1, R162, R158, RZ ;  /* 0x0000009ea2a27210 */ /* 0x000fe40007f3e0ff */
[----:B------:R-:W-:-:S03]  /*2870*/  FFMA R25, R25, R155, R20 ;  /* 0x0000009b19197223 */ /* 0x000fc60000000014 */
[----:B------:R-:W-:Y:S02]  /*2880*/  IMAD.X R21, R165, 0x1, R21, P1 ;  /* 0x00000001a5157824 */ /* 0x000fe400008e0615 */
[----:B------:R-:W-:Y:S02]  /*2890*/  F2FP.BF16.F32.PACK_AB R25, RZ, R25 ;  /* 0x00000019ff19723e */ /* 0x000fe400000010ff */
[C---:B------:R-:W-:Y:S02]  /*28a0*/  LEA R20, P1, R162.reuse, R12, 0x1 ;  /* 0x0000000ca2147211 */ /* 0x040fe400078208ff */
[----:B------:R-:W-:Y:S02]  /*28b0*/  PRMT R153, R25, 0x7610, R153 ;  /* 0x0000761019997816 */ /* 0x000fe40000000099 */
[----:B------:R-:W-:-:S03]  /*28c0*/  LEA.HI.X R21, R162, R13, R21, 0x1, P1 ;  /* 0x0000000da2157211 */ /* 0x000fc600008f0c15 */
[----:B------:R0:W-:Y:S04]  /*28d0*/  @P3 STG.E.U16 desc[UR36][R4.64+0x2], R153 ;  /* 0x0000029904003986 */ /* 0x0001e8000c101524 */
[----:B------:R-:W2:Y:S01]  /*28e0*/  @P2 LDG.E.LTC128B.U16 R24, desc[UR36][R20.64] ;  /* 0x0000002414182981 */ /* 0x000ea2000c1e1520 */
[----:B------:R-:W-:Y:S01]  /*28f0*/  IADD3 R8, P1, R8, R158, RZ ;  /* 0x0000009e08087210 */ /* 0x000fe20007f3e0ff */
[----:B------:R-:W-:Y:S01]  /*2900*/  BSSY B1, `(.L_x_38) ;  /* 0x0000011000017945 */ /* 0x000fe20003800000 */
[----:B------:R-:W-:Y:S02]  /*2910*/  SHF.L.U64.HI R11, R10, 0x4, R11 ;  /* 0x000000040a0b7819 */ /* 0x000fe4000001020b */
[----:B------:R-:W-:Y:S01]  /*2920*/  ISETP.GT.AND P0, PT, R0, 0x8, P0 ;  /* 0x000000080000780c */ /* 0x000fe20000704270 */
[----:B------:R-:W-:Y:S01]  /*2930*/  IMAD.X R9, R9, 0x1, R165, P1 ;  /* 0x0000000109097824 */ /* 0x000fe200008e06a5 */
[----:B------:R-:W-:-:S05]  /*2940*/  LEA R10, P1, R10, R4, 0x4 ;  /* 0x000000040a0a7211 */ /* 0x000fca00078220ff */
[----:B------:R-:W-:Y:S02]  /*2950*/  IMAD.X R11, R11, 0x1, R5, P1 ;  /* 0x000000010b0b7824 */ /* 0x000fe400008e0605 */
[----:B--2---:R-:W-:-:S04]  /*2960*/  IMAD.U32 R15, R24, 0x10000, RZ ;  /* 0x00010000180f7824 */ /* 0x004fc800078e00ff */
[----:B------:R-:W-:Y:S01]  /*2970*/  FMUL R25, R15, R156 ;  /* 0x0000009c0f197220 */ /* 0x000fe20000400000 */
[----:B------:R-:W-:-:S04]  /*2980*/  IMAD.WIDE.U32 R14, R23, R14, R8 ;  /* 0x0000000e170e7225 */ /* 0x000fc800078e0008 */
[----:B------:R-:W-:Y:S01]  /*2990*/  FFMA R25, R26, R155, R25 ;  /* 0x0000009b1a197223 */ /* 0x000fe20000000019 */
[----:B------:R-:W-:Y:S01]  /*29a0*/  IMAD.IADD R9, R161, 0x1, R15 ;  /* 0x00000001a1097824 */ /* 0x000fe200078e020f */
[----:B------:R-:W-:-:S03]  /*29b0*/  LEA R8, P3, R14, R12, 0x1 ;  /* 0x0000000c0e087211 */ /* 0x000fc600078608ff */
[----:B------:R-:W-:Y:S02]  /*29c0*/  F2FP.BF16.F32.PACK_AB R25, RZ, R25 ;  /* 0x00000019ff19723e */ /* 0x000fe400000010ff */
[----:B------:R-:W-:-:S03]  /*29d0*/  LEA.HI.X R9, R14, R13, R9, 0x1, P3 ;  /* 0x0000000d0e097211 */ /* 0x000fc600018f0c09 */
[----:B------:R0:W-:Y:S01]  /*29e0*/  @P2 STG.E.U16 desc[UR36][R10.64], R25 ;  /* 0x000000190a002986 */ /* 0x0001e2000c101524 */
[----:B------:R-:W-:Y:S05]  /*29f0*/  @!P0 BRA `(.L_x_39) ;  /* 0x0000000000048947 */ /* 0x000fea0003800000 */
[----:B------:R2:W5:Y:S02]  /*2a00*/  LDG.E.LTC128B.U16 R24, desc[UR36][R8.64+0x2] ;  /* 0x0000022408187981 */ /* 0x000564000c1e1520 */
.L_x_39:
[----:B------:R-:W-:Y:S05]  /*2a10*/  BSYNC B1 ;  /* 0x0000000000017941 */ /* 0x000fea0003800000 */
.L_x_38:
[----:B-----5:R-:W-:Y:S01]  /*2a20*/  IMAD.U32 R13, R24, 0x10000, RZ ;  /* 0x00010000180d7824 */ /* 0x020fe200078e00ff */
[----:B------:R-:W-:Y:S01]  /*2a30*/  ISETP.GT.AND P1, PT, R3, 0x8, PT ;  /* 0x000000080300780c */ /* 0x000fe20003f24270 */
[----:B------:R-:W-:Y:S02]  /*2a40*/  BSSY B1, `(.L_x_40) ;  /* 0x0000008000017945 */ /* 0x000fe40003800000 */
[----:B------:R-:W-:Y:S01]  /*2a50*/  FMUL R12, R13, R156 ;  /* 0x0000009c0d0c7220 */ /* 0x000fe20000400000 */
[----:B------:R-:W-:-:S03]  /*2a60*/  ISETP.GT.AND P2, PT, R0, RZ, P1 ;  /* 0x000000ff0000720c */ /* 0x000fc60000f44270 */
[----:B------:R-:W-:-:S05]  /*2a70*/  FFMA R12, R27, R155, R12 ;  /* 0x0000009b1b0c7223 */ /* 0x000fca000000000c */
[----:B------:R-:W-:-:S05]  /*2a80*/  F2FP.BF16.F32.PACK_AB R12, RZ, R12 ;  /* 0x0000000cff0c723e */ /* 0x000fca00000010ff */
[----:B------:R3:W-:Y:S01]  /*2a90*/  @P0 STG.E.U16 desc[UR36][R10.64+0x2], R12 ;  /* 0x0000020c0a000986 */ /* 0x0007e2000c101524 */
[----:B------:R-:W-:Y:S05]  /*2aa0*/  @!P2 BRA `(.L_x_41) ;  /* 0x000000000004a947 */ /* 0x000fea0003800000 */
[----:B------:R4:W5:Y:S02]  /*2ab0*/  LDG.E.LTC128B.U16 R24, desc[UR36][R6.64+0x10] ;  /* 0x0000102406187981 */ /* 0x000964000c1e1520 */
.L_x_41:
[----:B------:R-:W-:Y:S05]  /*2ac0*/  BSYNC B1 ;  /* 0x0000000000017941 */ /* 0x000fea0003800000 */
.L_x_40:
        /* <DEDUP_REMOVED lines=10> */
.L_x_43:
[----:B------:R-:W-:Y:S05]  /*2b70*/  BSYNC B1 ;  /* 0x0000000000017941 */ /* 0x000fea0003800000 */
.L_x_42:
[----:B0----5:R-:W-:Y:S01]  /*2b80*/  IMAD.U32 R13, R24, 0x10000, RZ ;  /* 0x00010000180d7824 */ /* 0x021fe200078e00ff */
[----:B------:R-:W-:Y:S01]  /*2b90*/  ISETP.GT.AND P1, PT, R0, 0x8, P1 ;  /* 0x000000080000780c */ /* 0x000fe20000f24270 */
[----:B------:R-:W-:Y:S02]  /*2ba0*/  BSSY B1, `(.L_x_44) ;  /* 0x0000007000017945 */ /* 0x000fe40003800000 */
[----:B---3--:R-:W-:-:S04]  /*2bb0*/  FMUL R12, R13, R156 ;  /* 0x0000009c0d0c7220 */ /* 0x008fc80000400000 */
[----:B------:R-:W-:-:S05]  /*2bc0*/  FFMA R12, R29, R155, R12 ;  /* 0x0000009b1d0c7223 */ /* 0x000fca000000000c */
[----:B------:R-:W-:-:S05]  /*2bd0*/  F2FP.BF16.F32.PACK_AB R12, RZ, R12 ;  /* 0x0000000cff0c723e */ /* 0x000fca00000010ff */
[----:B------:R0:W-:Y:S01]  /*2be0*/  @P3 STG.E.U16 desc[UR36][R4.64+0x12], R12 ;  /* 0x0000120c04003986 */ /* 0x0001e2000c101524 */
[----:B------:R-:W-:Y:S05]  /*2bf0*/  @!P1 BRA `(.L_x_45) ;  /* 0x0000000000049947 */ /* 0x000fea0003800000 */
[----:B------:R3:W5:Y:S02]  /*2c00*/  LDG.E.LTC128B.U16 R24, desc[UR36][R8.64+0x10] ;  /* 0x0000102408187981 */ /* 0x000764000c1e1520 */
.L_x_45:
[----:B------:R-:W-:Y:S05]  /*2c10*/  BSYNC B1 ;  /* 0x0000000000017941 */ /* 0x000fea0003800000 */
.L_x_44:
[----:B-----5:R-:W-:Y:S01]  /*2c20*/  IMAD.U32 R13, R24, 0x10000, RZ ;  /* 0x00010000180d7824 */ /* 0x020fe200078e00ff */
[----:B------:R-:W-:Y:S01]  /*2c30*/  ISETP.GT.AND P0, PT, R0, 0x8, P0 ;  /* 0x000000080000780c */ /* 0x000fe20000704270 */
[----:B------:R-:W-:Y:S02]  /*2c40*/  BSSY B1, `(.L_x_46) ;  /* 0x0000007000017945 */ /* 0x000fe40003800000 */
[----:B------:R-:W-:-:S04]  /*2c50*/  FMUL R13, R13, R156 ;  /* 0x0000009c0d0d7220 */ /* 0x000fc80000400000 */
[----:B------:R-:W-:-:S05]  /*2c60*/  FFMA R13, R30, R155, R13 ;  /* 0x0000009b1e0d7223 */ /* 0x000fca000000000d */
[----:B------:R-:W-:-:S05]  /*2c70*/  F2FP.BF16.F32.PACK_AB R13, RZ, R13 ;  /* 0x0000000dff0d723e */ /* 0x000fca00000010ff */
[----:B------:R0:W-:Y:S01]  /*2c80*/  @P1 STG.E.U16 desc[UR36][R10.64+0x10], R13 ;  /* 0x0000100d0a001986 */ /* 0x0001e2000c101524 */
[----:B------:R-:W-:Y:S05]  /*2c90*/  @!P0 BRA `(.L_x_47) ;  /* 0x0000000000048947 */ /* 0x000fea0003800000 */
[----:B------:R0:W5:Y:S02]  /*2ca0*/  LDG.E.LTC128B.U16 R24, desc[UR36][R8.64+0x12] ;  /* 0x0000122408187981 */ /* 0x000164000c1e1520 */
.L_x_47:
[----:B------:R-:W-:Y:S05]  /*2cb0*/  BSYNC B1 ;  /* 0x0000000000017941 */ /* 0x000fea0003800000 */
.L_x_46:
[----:B0----5:R-:W-:Y:S01]  /*2cc0*/  IMAD.U32 R13, R24, 0x10000, RZ ;  /* 0x00010000180d7824 */ /* 0x021fe200078e00ff */
        /* <DEDUP_REMOVED lines=9> */
.L_x_49:
[----:B------:R-:W-:Y:S05]  /*2d60*/  BSYNC B1 ;  /* 0x0000000000017941 */ /* 0x000fea0003800000 */
.L_x_48:
        /* <DEDUP_REMOVED lines=10> */
.L_x_51:
[----:B------:R-:W-:Y:S05]  /*2e10*/  BSYNC B1 ;  /* 0x0000000000017941 */ /* 0x000fea0003800000 */
.L_x_50:
[----:B0----5:R-:W-:Y:S01]  /*2e20*/  IMAD.U32 R13, R24, 0x10000, RZ ;  /* 0x00010000180d7824 */ /* 0x021fe200078e00ff */
        /* <DEDUP_REMOVED lines=8> */
.L_x_53:
[----:B------:R-:W-:Y:S05]  /*2eb0*/  BSYNC B1 ;  /* 0x0000000000017941 */ /* 0x000fea0003800000 */
.L_x_52:
        /* <DEDUP_REMOVED lines=9> */
.L_x_55:
[----:B------:R-:W-:Y:S05]  /*2f50*/  BSYNC B1 ;  /* 0x0000000000017941 */ /* 0x000fea0003800000 */
.L_x_54:
        /* <DEDUP_REMOVED lines=10> */
.L_x_57:
[----:B------:R-:W-:Y:S05]  /*3000*/  BSYNC B1 ;  /* 0x0000000000017941 */ /* 0x000fea0003800000 */
.L_x_56:
        /* <DEDUP_REMOVED lines=10> */
.L_x_59:
[----:B------:R-:W-:Y:S05]  /*30b0*/  BSYNC B1 ;  /* 0x0000000000017941 */ /* 0x000fea0003800000 */
.L_x_58:
        /* <DEDUP_REMOVED lines=9> */
.L_x_61:
[----:B------:R-:W-:Y:S05]  /*3150*/  BSYNC B1 ;  /* 0x0000000000017941 */ /* 0x000fea0003800000 */
.L_x_60:
        /* <DEDUP_REMOVED lines=9> */
.L_x_63:
[----:B------:R-:W-:Y:S05]  /*31f0*/  BSYNC B1 ;  /* 0x0000000000017941 */ /* 0x000fea0003800000 */
.L_x_62:
        /* <DEDUP_REMOVED lines=10> */
.L_x_65:
[----:B------:R-:W-:Y:S05]  /*32a0*/  BSYNC B1 ;  /* 0x0000000000017941 */ /* 0x000fea0003800000 */
.L_x_64:
        /* <DEDUP_REMOVED lines=10> */
.L_x_67:
[----:B------:R-:W-:Y:S05]  /*3350*/  BSYNC B1 ;  /* 0x0000000000017941 */ /* 0x000fea0003800000 */
.L_x_66:
        /* <DEDUP_REMOVED lines=9> */
.L_x_69:
[----:B------:R-:W-:Y:S05]  /*33f0*/  BSYNC B1 ;  /* 0x0000000000017941 */ /* 0x000fea0003800000 */
.L_x_68:
        /* <DEDUP_REMOVED lines=9> */
.L_x_71:
[----:B------:R-:W-:Y:S05]  /*3490*/  BSYNC B1 ;  /* 0x0000000000017941 */ /* 0x000fea0003800000 */
.L_x_70:
        /* <DEDUP_REMOVED lines=10> */
.L_x_73:
[----:B------:R-:W-:Y:S05]  /*3540*/  BSYNC B1 ;  /* 0x0000000000017941 */ /* 0x000fea0003800000 */
.L_x_72:
        /* <DEDUP_REMOVED lines=10> */
.L_x_75:
[----:B------:R-:W-:Y:S05]  /*35f0*/  BSYNC B1 ;  /* 0x0000000000017941 */ /* 0x000fea0003800000 */
.L_x_74:
        /* <DEDUP_REMOVED lines=9> */
.L_x_77:
[----:B------:R-:W-:Y:S05]  /*3690*/  BSYNC B1 ;  /* 0x0000000000017941 */ /* 0x000fea0003800000 */
.L_x_76:
        /* <DEDUP_REMOVED lines=9> */
.L_x_79:
[----:B------:R-:W-:Y:S05]  /*3730*/  BSYNC B1 ;  /* 0x0000000000017941 */ /* 0x000fea0003800000 */
.L_x_78:
        /* <DEDUP_REMOVED lines=10> */
.L_x_81:
[----:B------:R-:W-:Y:S05]  /*37e0*/  BSYNC B1 ;  /* 0x0000000000017941 */ /* 0x000fea0003800000 */
.L_x_80:
        /* <DEDUP_REMOVED lines=10> */
.L_x_83:
[----:B------:R-:W-:Y:S05]  /*3890*/  BSYNC B1 ;  /* 0x0000000000017941 */ /* 0x000fea0003800000 */
.L_x_82:
        /* <DEDUP_REMOVED lines=9> */
.L_x_85:
[----:B------:R-:W-:Y:S05]  /*3930*/  BSYNC B1 ;  /* 0x0000000000017941 */ /* 0x000fea0003800000 */
.L_x_84:
        /* <DEDUP_REMOVED lines=9> */
.L_x_87:
[----:B------:R-:W-:Y:S05]  /*39d0*/  BSYNC B1 ;  /* 0x0000000000017941 */ /* 0x000fea0003800000 */
.L_x_86:
        /* <DEDUP_REMOVED lines=10> */
.L_x_89:
[----:B------:R-:W-:Y:S05]  /*3a80*/  BSYNC B1 ;  /* 0x0000000000017941 */ /* 0x000fea0003800000 */
.L_x_88:
        /* <DEDUP_REMOVED lines=10> */
.L_x_91:
[----:B------:R-:W-:Y:S05]  /*3b30*/  BSYNC B1 ;  /* 0x0000000000017941 */ /* 0x000fea0003800000 */
.L_x_90:
        /* <DEDUP_REMOVED lines=9> */
.L_x_93:
[----:B------:R-:W-:Y:S05]  /*3bd0*/  BSYNC B1 ;  /* 0x0000000000017941 */ /* 0x000fea0003800000 */
.L_x_92:
        /* <DEDUP_REMOVED lines=9> */
.L_x_95:
[----:B------:R-:W-:Y:S05]  /*3c70*/  BSYNC B1 ;  /* 0x0000000000017941 */ /* 0x000fea0003800000 */
.L_x_94:
        /* <DEDUP_REMOVED lines=10> */
.L_x_97:
[----:B------:R-:W-:Y:S05]  /*3d20*/  BSYNC B1 ;  /* 0x0000000000017941 */ /* 0x000fea0003800000 */
.L_x_96:
        /* <DEDUP_REMOVED lines=10> */
.L_x_99:
[----:B------:R-:W-:Y:S05]  /*3dd0*/  BSYNC B1 ;  /* 0x0000000000017941 */ /* 0x000fea0003800000 */
.L_x_98:
        /* <DEDUP_REMOVED lines=9> */
.L_x_101:
[----:B------:R-:W-:Y:S05]  /*3e70*/  BSYNC B1 ;  /* 0x0000000000017941 */ /* 0x000fea0003800000 */
.L_x_100:
        /* <DEDUP_REMOVED lines=9> */
.L_x_103:
[----:B------:R-:W-:Y:S05]  /*3f10*/  BSYNC B1 ;  /* 0x0000000000017941 */ /* 0x000fea0003800000 */
.L_x_102:
        /* <DEDUP_REMOVED lines=10> */
.L_x_105:
[----:B------:R-:W-:Y:S05]  /*3fc0*/  BSYNC B1 ;  /* 0x0000000000017941 */ /* 0x000fea0003800000 */
.L_x_104:
        /* <DEDUP_REMOVED lines=10> */
.L_x_107:
[----:B------:R-:W-:Y:S05]  /*4070*/  BSYNC B1 ;  /* 0x0000000000017941 */ /* 0x000fea0003800000 */
.L_x_106:
        /* <DEDUP_REMOVED lines=9> */
.L_x_109:
[----:B------:R-:W-:Y:S05]  /*4110*/  BSYNC B1 ;  /* 0x0000000000017941 */ /* 0x000fea0003800000 */
.L_x_108:
        /* <DEDUP_REMOVED lines=9> */
.L_x_111:
[----:B------:R-:W-:Y:S05]  /*41b0*/  BSYNC B1 ;  /* 0x0000000000017941 */ /* 0x000fea0003800000 */
.L_x_110:
        /* <DEDUP_REMOVED lines=10> */
.L_x_113:
[----:B------:R-:W-:Y:S05]  /*4260*/  BSYNC B1 ;  /* 0x0000000000017941 */ /* 0x000fea0003800000 */
.L_x_112:
        /* <DEDUP_REMOVED lines=10> */
.L_x_115:
[----:B------:R-:W-:Y:S05]  /*4310*/  BSYNC B1 ;  /* 0x0000000000017941 */ /* 0x000fea0003800000 */
.L_x_114:
        /* <DEDUP_REMOVED lines=9> */
.L_x_117:
[----:B------:R-:W-:Y:S05]  /*43b0*/  BSYNC B1 ;  /* 0x0000000000017941 */ /* 0x000fea0003800000 */
.L_x_116:
        /* <DEDUP_REMOVED lines=9> */
.L_x_119:
[----:B------:R-:W-:Y:S05]  /*4450*/  BSYNC B1 ;  /* 0x0000000000017941 */ /* 0x000fea0003800000 */
.L_x_118:
        /* <DEDUP_REMOVED lines=10> */
.L_x_121:
[----:B------:R-:W-:Y:S05]  /*4500*/  BSYNC B1 ;  /* 0x0000000000017941 */ /* 0x000fea0003800000 */
.L_x_120:
        /* <DEDUP_REMOVED lines=10> */
.L_x_123:
[----:B------:R-:W-:Y:S05]  /*45b0*/  BSYNC B1 ;  /* 0x0000000000017941 */ /* 0x000fea0003800000 */
.L_x_122:
        /* <DEDUP_REMOVED lines=9> */
.L_x_125:
[----:B------:R-:W-:Y:S05]  /*4650*/  BSYNC B1 ;  /* 0x0000000000017941 */ /* 0x000fea0003800000 */
.L_x_124:
        /* <DEDUP_REMOVED lines=9> */
.L_x_127:
[----:B------:R-:W-:Y:S05]  /*46f0*/  BSYNC B1 ;  /* 0x0000000000017941 */ /* 0x000fea0003800000 */
.L_x_126:
        /* <DEDUP_REMOVED lines=10> */
.L_x_129:
[----:B------:R-:W-:Y:S05]  /*47a0*/  BSYNC B1 ;  /* 0x0000000000017941 */ /* 0x000fea0003800000 */
.L_x_128:
        /* <DEDUP_REMOVED lines=10> */
.L_x_131:
[----:B------:R-:W-:Y:S05]  /*4850*/  BSYNC B1 ;  /* 0x0000000000017941 */ /* 0x000fea0003800000 */
.L_x_130:
        /* <DEDUP_REMOVED lines=9> */
.L_x_133:
[----:B------:R-:W-:Y:S05]  /*48f0*/  BSYNC B1 ;  /* 0x0000000000017941 */ /* 0x000fea0003800000 */
.L_x_132:
        /* <DEDUP_REMOVED lines=9> */
.L_x_135:
[----:B------:R-:W-:Y:S05]  /*4990*/  BSYNC B1 ;  /* 0x0000000000017941 */ /* 0x000fea0003800000 */
.L_x_134:
        /* <DEDUP_REMOVED lines=10> */
.L_x_137:
[----:B------:R-:W-:Y:S05]  /*4a40*/  BSYNC B1 ;  /* 0x0000000000017941 */ /* 0x000fea0003800000 */
.L_x_136:
        /* <DEDUP_REMOVED lines=10> */
.L_x_139:
[----:B------:R-:W-:Y:S05]  /*4af0*/  BSYNC B1 ;  /* 0x0000000000017941 */ /* 0x000fea0003800000 */
.L_x_138:
        /* <DEDUP_REMOVED lines=9> */
.L_x_141:
[----:B------:R-:W-:Y:S05]  /*4b90*/  BSYNC B1 ;  /* 0x0000000000017941 */ /* 0x000fea0003800000 */
.L_x_140:
        /* <DEDUP_REMOVED lines=9> */
.L_x_143:
[----:B------:R-:W-:Y:S05]  /*4c30*/  BSYNC B1 ;  /* 0x0000000000017941 */ /* 0x000fea0003800000 */
.L_x_142:
        /* <DEDUP_REMOVED lines=10> */
.L_x_145:
[----:B------:R-:W-:Y:S05]  /*4ce0*/  BSYNC B1 ;  /* 0x0000000000017941 */ /* 0x000fea0003800000 */
.L_x_144:
        /* <DEDUP_REMOVED lines=10> */
.L_x_147:
[----:B------:R-:W-:Y:S05]  /*4d90*/  BSYNC B1 ;  /* 0x0000000000017941 */ /* 0x000fea0003800000 */
.L_x_146:
        /* <DEDUP_REMOVED lines=9> */
.L_x_149:
[----:B------:R-:W-:Y:S05]  /*4e30*/  BSYNC B1 ;  /* 0x0000000000017941 */ /* 0x000fea0003800000 */
.L_x_148:
        /* <DEDUP_REMOVED lines=9> */
.L_x_151:
[----:B------:R-:W-:Y:S05]  /*4ed0*/  BSYNC B1 ;  /* 0x0000000000017941 */ /* 0x000fea0003800000 */
.L_x_150:
        /* <DEDUP_REMOVED lines=10> */
.L_x_153:
[----:B------:R-:W-:Y:S05]  /*4f80*/  BSYNC B1 ;  /* 0x0000000000017941 */ /* 0x000fea0003800000 */
.L_x_152:
        /* <DEDUP_REMOVED lines=10> */
.L_x_155:
[----:B------:R-:W-:Y:S05]  /*5030*/  BSYNC B1 ;  /* 0x0000000000017941 */ /* 0x000fea0003800000 */
.L_x_154:
        /* <DEDUP_REMOVED lines=9> */
.L_x_157:
[----:B------:R-:W-:Y:S05]  /*50d0*/  BSYNC B1 ;  /* 0x0000000000017941 */ /* 0x000fea0003800000 */
.L_x_156:
        /* <DEDUP_REMOVED lines=9> */
.L_x_159:
[----:B------:R-:W-:Y:S05]  /*5170*/  BSYNC B1 ;  /* 0x0000000000017941 */ /* 0x000fea0003800000 */
.L_x_158:
        /* <DEDUP_REMOVED lines=10> */
.L_x_161:
[----:B------:R-:W-:Y:S05]  /*5220*/  BSYNC B1 ;  /* 0x0000000000017941 */ /* 0x000fea0003800000 */
.L_x_160:
        /* <DEDUP_REMOVED lines=10> */
.L_x_163:
[----:B------:R-:W-:Y:S05]  /*52d0*/  BSYNC B1 ;  /* 0x0000000000017941 */ /* 0x000fea0003800000 */
.L_x_162:
        /* <DEDUP_REMOVED lines=9> */
.L_x_165:
[----:B------:R-:W-:Y:S05]  /*5370*/  BSYNC B1 ;  /* 0x0000000000017941 */ /* 0x000fea0003800000 */
.L_x_164:
        /* <DEDUP_REMOVED lines=9> */
.L_x_167:
[----:B------:R-:W-:Y:S05]  /*5410*/  BSYNC B1 ;  /* 0x0000000000017941 */ /* 0x000fea0003800000 */
.L_x_166:
        /* <DEDUP_REMOVED lines=10> */
.L_x_169:
[----:B------:R-:W-:Y:S05]  /*54c0*/  BSYNC B1 ;  /* 0x0000000000017941 */ /* 0x000fea0003800000 */
.L_x_168:
        /* <DEDUP_REMOVED lines=10> */
.L_x_171:
[----:B------:R-:W-:Y:S05]  /*5570*/  BSYNC B1 ;  /* 0x0000000000017941 */ /* 0x000fea0003800000 */
.L_x_170:
        /* <DEDUP_REMOVED lines=9> */
.L_x_173:
[----:B------:R-:W-:Y:S05]  /*5610*/  BSYNC B1 ;  /* 0x0000000000017941 */ /* 0x000fea0003800000 */
.L_x_172:
        /* <DEDUP_REMOVED lines=9> */
.L_x_175:
[----:B------:R-:W-:Y:S05]  /*56b0*/  BSYNC B1 ;  /* 0x0000000000017941 */ /* 0x000fea0003800000 */
.L_x_174:
        /* <DEDUP_REMOVED lines=10> */
.L_x_177:
[----:B------:R-:W-:Y:S05]  /*5760*/  BSYNC B1 ;  /* 0x0000000000017941 */ /* 0x000fea0003800000 */
.L_x_176:
        /* <DEDUP_REMOVED lines=10> */
.L_x_179:
[----:B------:R-:W-:Y:S05]  /*5810*/  BSYNC B1 ;  /* 0x0000000000017941 */ /* 0x000fea0003800000 */
.L_x_178:
        /* <DEDUP_REMOVED lines=9> */
.L_x_181:
[----:B------:R-:W-:Y:S05]  /*58b0*/  BSYNC B1 ;  /* 0x0000000000017941 */ /* 0x000fea0003800000 */
.L_x_180:
        /* <DEDUP_REMOVED lines=9> */
.L_x_183:
[----:B------:R-:W-:Y:S05]  /*5950*/  BSYNC B1 ;  /* 0x0000000000017941 */ /* 0x000fea0003800000 */
.L_x_182:
        /* <DEDUP_REMOVED lines=10> */
.L_x_185:
[----:B------:R-:W-:Y:S05]  /*5a00*/  BSYNC B1 ;  /* 0x0000000000017941 */ /* 0x000fea0003800000 */
.L_x_184:
        /* <DEDUP_REMOVED lines=10> */
.L_x_187:
[----:B------:R-:W-:Y:S05]  /*5ab0*/  BSYNC B1 ;  /* 0x0000000000017941 */ /* 0x000fea0003800000 */
.L_x_186:
        /* <DEDUP_REMOVED lines=9> */
.L_x_189:
[----:B------:R-:W-:Y:S05]  /*5b50*/  BSYNC B1 ;  /* 0x0000000000017941 */ /* 0x000fea0003800000 */
.L_x_188:
        /* <DEDUP_REMOVED lines=9> */
.L_x_191:
[----:B------:R-:W-:Y:S05]  /*5bf0*/  BSYNC B1 ;  /* 0x0000000000017941 */ /* 0x000fea0003800000 */
.L_x_190:
        /* <DEDUP_REMOVED lines=10> */
.L_x_193:
[----:B------:R-:W-:Y:S05]  /*5ca0*/  BSYNC B1 ;  /* 0x0000000000017941 */ /* 0x000fea0003800000 */
.L_x_192:
        /* <DEDUP_REMOVED lines=10> */
.L_x_195:
[----:B------:R-:W-:Y:S05]  /*5d50*/  BSYNC B1 ;  /* 0x0000000000017941 */ /* 0x000fea0003800000 */
.L_x_194:
        /* <DEDUP_REMOVED lines=9> */
.L_x_197:
[----:B------:R-:W-:Y:S05]  /*5df0*/  BSYNC B1 ;  /* 0x0000000000017941 */ /* 0x000fea0003800000 */
.L_x_196:
        /* <DEDUP_REMOVED lines=9> */
.L_x_199:
[----:B------:R-:W-:Y:S05]  /*5e90*/  BSYNC B1 ;  /* 0x0000000000017941 */ /* 0x000fea0003800000 */
.L_x_198:
        /* <DEDUP_REMOVED lines=10> */
.L_x_201:
[----:B------:R-:W-:Y:S05]  /*5f40*/  BSYNC B1 ;  /* 0x0000000000017941 */ /* 0x000fea0003800000 */
.L_x_200:
        /* <DEDUP_REMOVED lines=10> */
.L_x_203:
[----:B------:R-:W-:Y:S05]  /*5ff0*/  BSYNC B1 ;  /* 0x0000000000017941 */ /* 0x000fea0003800000 */
.L_x_202:
        /* <DEDUP_REMOVED lines=9> */
.L_x_205:
[----:B------:R-:W-:Y:S05]  /*6090*/  BSYNC B1 ;  /* 0x0000000000017941 */ /* 0x000fea0003800000 */
.L_x_204:
        /* <DEDUP_REMOVED lines=9> */
.L_x_207:
[----:B------:R-:W-:Y:S05]  /*6130*/  BSYNC B1 ;  /* 0x0000000000017941 */ /* 0x000fea0003800000 */
.L_x_206:
        /* <DEDUP_REMOVED lines=10> */
.L_x_209:
[----:B------:R-:W-:Y:S05]  /*61e0*/  BSYNC B1 ;  /* 0x0000000000017941 */ /* 0x000fea0003800000 */
.L_x_208:
        /* <DEDUP_REMOVED lines=10> */
.L_x_211:
[----:B------:R-:W-:Y:S05]  /*6290*/  BSYNC B1 ;  /* 0x0000000000017941 */ /* 0x000fea0003800000 */
.L_x_210:
        /* <DEDUP_REMOVED lines=9> */
.L_x_213:
[----:B------:R-:W-:Y:S05]  /*6330*/  BSYNC B1 ;  /* 0x0000000000017941 */ /* 0x000fea0003800000 */
.L_x_212:
        /* <DEDUP_REMOVED lines=9> */
.L_x_215:
[----:B------:R-:W-:Y:S05]  /*63d0*/  BSYNC B1 ;  /* 0x0000000000017941 */ /* 0x000fea0003800000 */
.L_x_214:
        /* <DEDUP_REMOVED lines=10> */
.L_x_217:
[----:B------:R-:W-:Y:S05]  /*6480*/  BSYNC B1 ;  /* 0x0000000000017941 */ /* 0x000fea0003800000 */
.L_x_216:
        /* <DEDUP_REMOVED lines=10> */
.L_x_219:
[----:B------:R-:W-:Y:S05]  /*6530*/  BSYNC B1 ;  /* 0x0000000000017941 */ /* 0x000fea0003800000 */
.L_x_218:
        /* <DEDUP_REMOVED lines=9> */
.L_x_221:
[----:B------:R-:W-:Y:S05]  /*65d0*/  BSYNC B1 ;  /* 0x0000000000017941 */ /* 0x000fea0003800000 */
.L_x_220:
        /* <DEDUP_REMOVED lines=9> */
.L_x_223:
[----:B------:R-:W-:Y:S05]  /*6670*/  BSYNC B1 ;  /* 0x0000000000017941 */ /* 0x000fea0003800000 */
.L_x_222:
        /* <DEDUP_REMOVED lines=10> */
.L_x_225:
[----:B------:R-:W-:Y:S05]  /*6720*/  BSYNC B1 ;  /* 0x0000000000017941 */ /* 0x000fea0003800000 */
.L_x_224:
        /* <DEDUP_REMOVED lines=10> */
.L_x_227:
[----:B------:R-:W-:Y:S05]  /*67d0*/  BSYNC B1 ;  /* 0x0000000000017941 */ /* 0x000fea0003800000 */
.L_x_226:
        /* <DEDUP_REMOVED lines=9> */
.L_x_229:
[----:B------:R-:W-:Y:S05]  /*6870*/  BSYNC B1 ;  /* 0x0000000000017941 */ /* 0x000fea0003800000 */
.L_x_228:
        /* <DEDUP_REMOVED lines=9> */
.L_x_231:
[----:B------:R-:W-:Y:S05]  /*6910*/  BSYNC B1 ;  /* 0x0000000000017941 */ /* 0x000fea0003800000 */
.L_x_230:
        /* <DEDUP_REMOVED lines=10> */
.L_x_233:
[----:B------:R-:W-:Y:S05]  /*69c0*/  BSYNC B1 ;  /* 0x0000000000017941 */ /* 0x000fea0003800000 */
.L_x_232:
        /* <DEDUP_REMOVED lines=10> */
.L_x_235:
[----:B------:R-:W-:Y:S05]  /*6a70*/  BSYNC B1 ;  /* 0x0000000000017941 */ /* 0x000fea0003800000 */
.L_x_234:
        /* <DEDUP_REMOVED lines=9> */
.L_x_237:
[----:B------:R-:W-:Y:S05]  /*6b10*/  BSYNC B1 ;  /* 0x0000000000017941 */ /* 0x000fea0003800000 */
.L_x_236:
        /* <DEDUP_REMOVED lines=9> */
.L_x_239:
[----:B------:R-:W-:Y:S05]  /*6bb0*/  BSYNC B1 ;  /* 0x0000000000017941 */ /* 0x000fea0003800000 */
.L_x_238:
        /* <DEDUP_REMOVED lines=10> */
.L_x_241:
[----:B------:R-:W-:Y:S05]  /*6c60*/  BSYNC B1 ;  /* 0x0000000000017941 */ /* 0x000fea0003800000 */
.L_x_240:
        /* <DEDUP_REMOVED lines=10> */
.L_x_243:
[----:B------:R-:W-:Y:S05]  /*6d10*/  BSYNC B1 ;  /* 0x0000000000017941 */ /* 0x000fea0003800000 */
.L_x_242:
        /* <DEDUP_REMOVED lines=9> */
.L_x_245:
[----:B------:R-:W-:Y:S05]  /*6db0*/  BSYNC B1 ;  /* 0x0000000000017941 */ /* 0x000fea0003800000 */
.L_x_244:
        /* <DEDUP_REMOVED lines=9> */
.L_x_247:
[----:B------:R-:W-:Y:S05]  /*6e50*/  BSYNC B1 ;  /* 0x0000000000017941 */ /* 0x000fea0003800000 */
.L_x_246:
        /* <DEDUP_REMOVED lines=10> */
.L_x_249:
[----:B------:R-:W-:Y:S05]  /*6f00*/  BSYNC B1 ;  /* 0x0000000000017941 */ /* 0x000fea0003800000 */
.L_x_248:
        /* <DEDUP_REMOVED lines=10> */
.L_x_251:
[----:B------:R-:W-:Y:S05]  /*6fb0*/  BSYNC B1 ;  /* 0x0000000000017941 */ /* 0x000fea0003800000 */
.L_x_250:
        /* <DEDUP_REMOVED lines=9> */
.L_x_253:
[----:B------:R-:W-:Y:S05]  /*7050*/  BSYNC B1 ;  /* 0x0000000000017941 */ /* 0x000fea0003800000 */
.L_x_252:
        /* <DEDUP_REMOVED lines=9> */
.L_x_255:
[----:B------:R-:W-:Y:S05]  /*70f0*/  BSYNC B1 ;  /* 0x0000000000017941 */ /* 0x000fea0003800000 */
.L_x_254:
        /* <DEDUP_REMOVED lines=10> */
.L_x_257:
[----:B------:R-:W-:Y:S05]  /*71a0*/  BSYNC B1 ;  /* 0x0000000000017941 */ /* 0x000fea0003800000 */
.L_x_256:
        /* <DEDUP_REMOVED lines=10> */
.L_x_259:
[----:B------:R-:W-:Y:S05]  /*7250*/  BSYNC B1 ;  /* 0x0000000000017941 */ /* 0x000fea0003800000 */
.L_x_258:
        /* <DEDUP_REMOVED lines=9> */
.L_x_261:
[----:B------:R-:W-:Y:S05]  /*72f0*/  BSYNC B1 ;  /* 0x0000000000017941 */ /* 0x000fea0003800000 */
.L_x_260:
        /* <DEDUP_REMOVED lines=9> */
.L_x_263:
[----:B------:R-:W-:Y:S05]  /*7390*/  BSYNC B1 ;  /* 0x0000000000017941 */ /* 0x000fea0003800000 */
.L_x_262:
        /* <DEDUP_REMOVED lines=10> */
.L_x_265:
[----:B------:R-:W-:Y:S05]  /*7440*/  BSYNC B1 ;  /* 0x0000000000017941 */ /* 0x000fea0003800000 */
.L_x_264:
        /* <DEDUP_REMOVED lines=10> */
.L_x_267:
[----:B------:R-:W-:Y:S05]  /*74f0*/  BSYNC B1 ;  /* 0x0000000000017941 */ /* 0x000fea0003800000 */
.L_x_266:
        /* <DEDUP_REMOVED lines=9> */
.L_x_269:
[----:B------:R-:W-:Y:S05]  /*7590*/  BSYNC B1 ;  /* 0x0000000000017941 */ /* 0x000fea0003800000 */
.L_x_268:
        /* <DEDUP_REMOVED lines=9> */
.L_x_271:
[----:B------:R-:W-:Y:S05]  /*7630*/  BSYNC B1 ;  /* 0x0000000000017941 */ /* 0x000fea0003800000 */
.L_x_270:
        /* <DEDUP_REMOVED lines=10> */
.L_x_273:
[----:B------:R-:W-:Y:S05]  /*76e0*/  BSYNC B1 ;  /* 0x0000000000017941 */ /* 0x000fea0003800000 */
.L_x_272:
        /* <DEDUP_REMOVED lines=10> */
.L_x_275:
[----:B------:R-:W-:Y:S05]  /*7790*/  BSYNC B1 ;  /* 0x0000000000017941 */ /* 0x000fea0003800000 */
.L_x_274:
        /* <DEDUP_REMOVED lines=9> */
.L_x_277:
[----:B------:R-:W-:Y:S05]  /*7830*/  BSYNC B1 ;  /* 0x0000000000017941 */ /* 0x000fea0003800000 */
.L_x_276:
        /* <DEDUP_REMOVED lines=9> */
.L_x_279:
[----:B------:R-:W-:Y:S05]  /*78d0*/  BSYNC B1 ;  /* 0x0000000000017941 */ /* 0x000fea0003800000 */
.L_x_278:
        /* <DEDUP_REMOVED lines=10> */
.L_x_281:
[----:B------:R-:W-:Y:S05]  /*7980*/  BSYNC B1 ;  /* 0x0000000000017941 */ /* 0x000fea0003800000 */
.L_x_280:
        /* <DEDUP_REMOVED lines=10> */
.L_x_283:
[----:B------:R-:W-:Y:S05]  /*7a30*/  BSYNC B1 ;  /* 0x0000000000017941 */ /* 0x000fea0003800000 */
.L_x_282:
[----:B-----5:R-:W-:Y:S01]  /*7a40*/  IMAD.U32 R3, R24, 0x10000, RZ ;  /* 0x0001000018037824 */ /* 0x020fe200078e00ff */
[----:B------:R-:W-:Y:S01]  /*7a50*/  ISETP.GT.AND P1, PT, R0, 0x8, P1 ;  /* 0x000000080000780c */ /* 0x000fe20000f24270 */
[----:B------:R-:W-:Y:S02]  /*7a60*/  BSSY B1, `(.L_x_284) ;  /* 0x0000007000017945 */ /* 0x000fe40003800000 */
[----:B01--4-:R-:W-:-:S04]  /*7a70*/  FMUL R6, R3, R156 ;  /* 0x0000009c03067220 */ /* 0x013fc80000400000 */
[----:B------:R-:W-:-:S05]  /*7a80*/  FFMA R6, R149, R155, R6 ;  /* 0x0000009b95067223 */ /* 0x000fca0000000006 */
[----:B------:R-:W-:-:S05]  /*7a90*/  F2FP.BF16.F32.PACK_AB R6, RZ, R6 ;  /* 0x00000006ff06723e */ /* 0x000fca00000010ff */
[----:B------:R0:W-:Y:S01]  /*7aa0*/  @P3 STG.E.U16 desc[UR36][R4.64+0x1f2], R6 ;  /* 0x0001f20604003986 */ /* 0x0001e2000c101524 */
[----:B------:R-:W-:Y:S05]  /*7ab0*/  @!P1 BRA `(.L_x_285) ;  /* 0x0000000000049947 */ /* 0x000fea0003800000 */
[----:B------:R1:W5:Y:S02]  /*7ac0*/  LDG.E.LTC128B.U16 R24, desc[UR36][R8.64+0x1f0] ;  /* 0x0001f02408187981 */ /* 0x000364000c1e1520 */
.L_x_285:
[----:B------:R-:W-:Y:S05]  /*7ad0*/  BSYNC B1 ;  /* 0x0000000000017941 */ /* 0x000fea0003800000 */
.L_x_284:
[----:B-----5:R-:W-:Y:S01]  /*7ae0*/  IMAD.U32 R3, R24, 0x10000, RZ ;  /* 0x0001000018037824 */ /* 0x020fe200078e00ff */
[----:B------:R-:W-:Y:S01]  /*7af0*/  ISETP.GT.AND P0, PT, R0, 0x8, P0 ;  /* 0x000000080000780c */ /* 0x000fe20000704270 */
[----:B0-----:R-:W-:Y:S01]  /*7b00*/  @P1 IMAD.MOV.U32 R4, RZ, RZ, R10 ;  /* 0x000000ffff041224 */ /* 0x001fe200078e000a */
[----:B------:R-:W-:Y:S01]  /*7b10*/  BSSY B1, `(.L_x_286) ;  /* 0x0000008000017945 */ /* 0x000fe20003800000 */
[----:B------:R-:W-:Y:S01]  /*7b20*/  FMUL R3, R3, R156 ;  /* 0x0000009c03037220 */ /* 0x000fe20000400000 */
[----:B------:R-:W-:-:S03]  /*7b30*/  @P1 IMAD.MOV.U32 R5, RZ, RZ, R11 ;  /* 0x000000ffff051224 */ /* 0x000fc600078e000b */
[----:B------:R-:W-:-:S05]  /*7b40*/  FFMA R3, R150, R155, R3 ;  /* 0x0000009b96037223 */ /* 0x000fca0000000003 */
[----:B------:R-:W-:-:S05]  /*7b50*/  F2FP.BF16.F32.PACK_AB R3, RZ, R3 ;  /* 0x00000003ff03723e */ /* 0x000fca00000010ff */
[----:B------:R0:W-:Y:S01]  /*7b60*/  @P1 STG.E.U16 desc[UR36][R4.64+0x1f0], R3 ;  /* 0x0001f00304001986 */ /* 0x0001e2000c101524 */
[----:B------:R-:W-:Y:S05]  /*7b70*/  @!P0 BRA `(.L_x_287) ;  /* 0x0000000000048947 */ /* 0x000fea0003800000 */
[----:B------:R4:W5:Y:S02]  /*7b80*/  LDG.E.LTC128B.U16 R24, desc[UR36][R8.64+0x1f2] ;  /* 0x0001f22408187981 */ /* 0x000964000c1e1520 */
.L_x_287:
[----:B------:R-:W-:Y:S05]  /*7b90*/  BSYNC B1 ;  /* 0x0000000000017941 */ /* 0x000fea0003800000 */
.L_x_286:
[----:B------:R-:W-:Y:S05]  /*7ba0*/  @!P0 BRA `(.L_x_288) ;  /* 0x0000002400308947 */ /* 0x000fea0003800000 */
[----:B0----5:R-:W-:-:S04]  /*7bb0*/  IMAD.U32 R3, R24, 0x10000, RZ ;  /* 0x0001000018037824 */ /* 0x021fc800078e00ff */
[----:B------:R-:W-:-:S04]  /*7bc0*/  FMUL R0, R3, R156 ;  /* 0x0000009c03007220 */ /* 0x000fc80000400000 */
[----:B------:R-:W-:-:S05]  /*7bd0*/  FFMA R0, R151, R155, R0 ;  /* 0x0000009b97007223 */ /* 0x000fca0000000000 */
[----:B------:R-:W-:-:S05]  /*7be0*/  F2FP.BF16.F32.PACK_AB R0, RZ, R0 ;  /* 0x00000000ff00723e */ /* 0x000fca00000010ff */
[----:B------:R0:W-:Y:S01]  /*7bf0*/  STG.E.U16 desc[UR36][R10.64+0x1f2], R0 ;  /* 0x0001f2000a007986 */ /* 0x0001e2000c101524 */
[----:B------:R-:W-:Y:S05]  /*7c00*/  BRA `(.L_x_288) ;  /* 0x0000002400187947 */ /* 0x000fea0003800000 */
.L_x_35:
[----:B------:R-:W-:Y:S01]  /*7c10*/  ISETP.GT.AND P0, PT, R3, 0x1, PT ;  /* 0x000000010300780c */ /* 0x000fe20003f04270 */
[----:B------:R-:W-:Y:S01]  /*7c20*/  ULDC.64 UR4, c[0x0][0x5c0] ;  /* 0x0001700000047ab9 */ /* 0x000fe20000000a00 */
[-C--:B------:R-:W-:Y:S01]  /*7c30*/  FMUL R24, R24, R155.reuse ;  /* 0x0000009b18187220 */ /* 0x080fe20000400000 */
[-C--:B------:R-:W-:Y:S01]  /*7c40*/  FMUL R25, R25, R155.reuse ;  /* 0x0000009b19197220 */ /* 0x080fe20000400000 */
[----:B------:R-:W-:Y:S01]  /*7c50*/  ISETP.GT.AND P3, PT, R0, RZ, P0 ;  /* 0x000000ff0000720c */ /* 0x000fe20000764270 */
[-C--:B------:R-:W-:Y:S01]  /*7c60*/  FMUL R26, R26, R155.reuse ;  /* 0x0000009b1a1a7220 */ /* 0x080fe20000400000 */
[----:B------:R-:W-:Y:S01]  /*7c70*/  LEA R4, P4, R160, UR4, 0x1 ;  /* 0x00000004a0047c11 */ /* 0x000fe2000f8808ff */
[-C--:B------:R-:W-:Y:S01]  /*7c80*/  FMUL R27, R27, R155.reuse ;  /* 0x0000009b1b1b7220 */ /* 0x080fe20000400000 */
[----:B------:R-:W-:Y:S01]  /*7c90*/  F2FP.BF16.F32.PACK_AB R24, RZ, R24 ;  /* 0x00000018ff18723e */ /* 0x000fe200000010ff */
[-C--:B------:R-:W-:Y:S01]  /*7ca0*/  FMUL R28, R28, R155.reuse ;  /* 0x0000009b1c1c7220 */ /* 0x080fe20000400000 */
[----:B------:R-:W-:Y:S01]  /*7cb0*/  LEA.HI.X R5, R160, UR5, R153, 0x1, P4 ;  /* 0x00000005a0057c11 */ /* 0x000fe2000a0f0c99 */
[----:B------:R-:W-:Y:S01]  /*7cc0*/  FMUL R29, R29, R155 ;  /* 0x0000009b1d1d7220 */ /* 0x000fe20000400000 */
[----:B------:R-:W-:Y:S01]  /*7cd0*/  F2FP.BF16.F32.PACK_AB R25, RZ, R25 ;  /* 0x00000019ff19723e */ /* 0x000fe200000010ff */
[-C--:B------:R-:W-:Y:S01]  /*7ce0*/  FMUL R30, R30, R155.reuse ;  /* 0x0000009b1e1e7220 */ /* 0x080fe20000400000 */
[----:B------:R-:W-:Y:S01]  /*7cf0*/  SHF.L.U64.HI R11, R10, 0x4, R11 ;  /* 0x000000040a0b7819 */ /* 0x000fe2000001020b */
[----:B------:R-:W-:Y:S01]  /*7d00*/  @P1 STG.E.U16 desc[UR36][R4.64], R24 ;  /* 0x0000001804001986 */ /* 0x000fe2000c101524 */
[----:B------:R-:W-:Y:S01]  /*7d10*/  ISETP.GT.AND P1, PT, R3, 0x8, PT ;  /* 0x000000080300780c */ /* 0x000fe20003f24270 */
[-C--:B------:R-:W-:Y:S01]  /*7d20*/  FMUL R31, R31, R155.reuse ;  /* 0x0000009b1f1f7220 */ /* 0x080fe20000400000 */
[----:B------:R-:W-:Y:S01]  /*7d30*/  ISETP.GT.AND P4, PT, R0, 0x8, P0 ;  /* 0x000000080000780c */ /* 0x000fe20000784270 */
[----:B------:R-:W-:Y:S01]  /*7d40*/  @P3 STG.E.U16 desc[UR36][R4.64+0x2], R25 ;  /* 0x0000021904003986 */ /* 0x000fe2000c101524 */
[----:B------:R-:W-:Y:S01]  /*7d50*/  LEA R6, P3, R10, R4, 0x4 ;  /* 0x000000040a067211 */ /* 0x000fe200078620ff */
[-C--:B------:R-:W-:Y:S01]  /*7d60*/  FMUL R32, R32, R155.reuse ;  /* 0x0000009b20207220 */ /* 0x080fe20000400000 */
[C---:B------:R-:W-:Y:S01]  /*7d70*/  ISETP.GT.AND P2, PT, R0.reuse, 0x8, P2 ;  /* 0x000000080000780c */ /* 0x040fe20001744270 */
[-C--:B------:R-:W-:Y:S01]  /*7d80*/  FMUL R33, R33, R155.reuse ;  /* 0x0000009b21217220 */ /* 0x080fe20000400000 */
[----:B------:R-:W-:Y:S01]  /*7d90*/  ISETP.GT.AND P0, PT, R3, 0x9, PT ;  /* 0x000000090300780c */ /* 0x000fe20003f04270 */
[----:B------:R-:W-:Y:S01]  /*7da0*/  IMAD.X R7, R11, 0x1, R5, P3 ;  /* 0x000000010b077824 */ /* 0x000fe200018e0605 */
[----:B------:R-:W-:Y:S01]  /*7db0*/  ISETP.GT.AND P5, PT, R0, RZ, P1 ;  /* 0x000000ff0000720c */ /* 0x000fe20000fa4270 */
[-C--:B------:R-:W-:Y:S01]  /*7dc0*/  FMUL R34, R34, R155.reuse ;  /* 0x0000009b22227220 */ /* 0x080fe20000400000 */
[----:B------:R-:W-:Y:S01]  /*7dd0*/  ISETP.GT.AND P3, PT, R0, RZ, P0 ;  /* 0x000000ff0000720c */ /* 0x000fe20000764270 */
[-C--:B------:R-:W-:Y:S01]  /*7de0*/  FMUL R35, R35, R155.reuse ;  /* 0x0000009b23237220 */ /* 0x080fe20000400000 */
[----:B------:R-:W-:Y:S01]  /*7df0*/  F2FP.BF16.F32.PACK_AB R26, RZ, R26 ;  /* 0x0000001aff1a723e */ /* 0x000fe200000010ff */
[----:B------:R-:W-:Y:S01]  /*7e00*/  FMUL R36, R36, R155 ;  /* 0x0000009b24247220 */ /* 0x000fe20000400000 */
[----:B------:R-:W-:Y:S01]  /*7e10*/  F2FP.BF16.F32.PACK_AB R27, RZ, R27 ;  /* 0x0000001bff1b723e */ /* 0x000fe200000010ff */
[----:B------:R-:W-:Y:S01]  /*7e20*/  FMUL R37, R37, R155 ;  /* 0x0000009b25257220 */ /* 0x000fe20000400000 */
[----:B------:R-:W-:Y:S01]  /*7e30*/  F2FP.BF16.F32.PACK_AB R28, RZ, R28 ;  /* 0x0000001cff1c723e */ /* 0x000fe200000010ff */
[----:B------:R-:W-:Y:S01]  /*7e40*/  @P2 STG.E.U16 desc[UR36][R6.64], R26 ;  /* 0x0000001a06002986 */ /* 0x000fe2000c101524 */
[----:B------:R-:W-:Y:S01]  /*7e50*/  F2FP.BF16.F32.PACK_AB R29, RZ, R29 ;  /* 0x0000001dff1d723e */ /* 0x000fe200000010ff */
[-C--:B------:R-:W-:Y:S01]  /*7e60*/  FMUL R38, R38, R155.reuse ;  /* 0x0000009b26267220 */ /* 0x080fe20000400000 */
[C---:B------:R-:W-:Y:S01]  /*7e70*/  ISETP.GT.AND P2, PT, R0.reuse, 0x8, P1 ;  /* 0x000000080000780c */ /* 0x040fe20000f44270 */
[----:B------:R-:W-:Y:S01]  /*7e80*/  @P4 STG.E.U16 desc[UR36][R6.64+0x2], R27 ;  /* 0x0000021b06004986 */ /* 0x000fe2000c101524 */
[----:B------:R-:W-:Y:S01]  /*7e90*/  ISETP.GT.AND P1, PT, R3, 0x10, PT ;  /* 0x000000100300780c */ /* 0x000fe20003f24270 */
[-C--:B------:R-:W-:Y:S01]  /*7ea0*/  FMUL R39, R39, R155.reuse ;  /* 0x0000009b27277220 */ /* 0x080fe20000400000 */
[----:B------:R-:W-:Y:S01]  /*7eb0*/  F2FP.BF16.F32.PACK_AB R30, RZ, R30 ;  /* 0x0000001eff1e723e */ /* 0x000fe200000010ff */
[----:B------:R-:W-:Y:S01]  /*7ec0*/  @P5 STG.E.U16 desc[UR36][R4.64+0x10], R28 ;  /* 0x0000101c04005986 */ /* 0x000fe2000c101524 */
[----:B------:R-:W-:Y:S01]  /*7ed0*/  ISETP.GT.AND P4, PT, R0, RZ, P1 ;  /* 0x000000ff0000720c */ /* 0x000fe20000f84270 */
[----:B------:R-:W-:Y:S01]  /*7ee0*/  FMUL R40, R40, R155 ;  /* 0x0000009b28287220 */ /* 0x000fe20000400000 */
[----:B------:R-:W-:Y:S01]  /*7ef0*/  F2FP.BF16.F32.PACK_AB R31, RZ, R31 ;  /* 0x0000001fff1f723e */ /* 0x000fe200000010ff */
[----:B------:R-:W-:Y:S01]  /*7f00*/  @P3 STG.E.U16 desc[UR36][R4.64+0x12], R29 ;  /* 0x0000121d04003986 */ /* 0x000fe2000c101524 */
[----:B------:R-:W-:Y:S01]  /*7f10*/  ISETP.GT.AND P3, PT, R0, 0x8, P0 ;  /* 0x000000080000780c */ /* 0x000fe20000764270 */
[-C--:B------:R-:W-:Y:S01]  /*7f20*/  FMUL R41, R41, R155.reuse ;  /* 0x0000009b29297220 */ /* 0x080fe20000400000 */
[----:B------:R-:W-:Y:S01]  /*7f30*/  ISETP.GT.AND P0, PT, R3, 0x11, PT ;  /* 0x000000110300780c */ /* 0x000fe20003f04270 */
[----:B------:R-:W-:Y:S01]  /*7f40*/  @P2 STG.E.U16 desc[UR36][R6.64+0x10], R30 ;  /* 0x0000101e06002986 */ /* 0x000fe2000c101524 */
[----:B------:R-:W-:Y:S01]  /*7f50*/  F2FP.BF16.F32.PACK_AB R32, RZ, R32 ;  /* 0x00000020ff20723e */ /* 0x000fe200000010ff */
[-C--:B------:R-:W-:Y:S01]  /*7f60*/  FMUL R42, R42, R155.reuse ;  /* 0x0000009b2a2a7220 */ /* 0x080fe20000400000 */
[C---:B------:R-:W-:Y:S01]  /*7f70*/  ISETP.GT.AND P5, PT, R0.reuse, RZ, P0 ;  /* 0x000000ff0000720c */ /* 0x040fe200007a4270 */
[-C--:B------:R-:W-:Y:S01]  /*7f80*/  FMUL R43, R43, R155.reuse ;  /* 0x0000009b2b2b7220 */ /* 0x080fe20000400000 */
[----:B------:R-:W-:Y:S01]  /*7f90*/  ISETP.GT.AND P2, PT, R0, 0x8, P1 ;  /* 0x000000080000780c */ /* 0x000fe20000f44270 */
[-C--:B------:R-:W-:Y:S01]  /*7fa0*/  FMUL R44, R44, R155.reuse ;  /* 0x0000009b2c2c7220 */ /* 0x080fe20000400000 */
[----:B------:R-:W-:Y:S01]  /*7fb0*/  ISETP.GT.AND P1, PT, R3, 0x18, PT ;  /* 0x000000180300780c */ /* 0x000fe20003f24270 */
[----:B------:R-:W-:Y:S01]  /*7fc0*/  FMUL R45, R45, R155 ;  /* 0x0000009b2d2d7220 */ /* 0x000fe20000400000 */
[----:B------:R-:W-:Y:S01]  /*7fd0*/  F2FP.BF16.F32.PACK_AB R33, RZ, R33 ;  /* 0x00000021ff21723e */ /* 0x000fe200000010ff */
[----:B------:R-:W-:Y:S01]  /*7fe0*/  @P3 STG.E.U16 desc[UR36][R6.64+0x12], R31 ;  /* 0x0000121f06003986 */ /* 0x000fe2000c101524 */
[----:B------:R-:W-:Y:S01]  /*7ff0*/  ISETP.GT.AND P3, PT, R0, 0x8, P0 ;  /* 0x000000080000780c */ /* 0x000fe20000764270 */
[-C--:B------:R-:W-:Y:S01]  /*8000*/  FMUL R46, R46, R155.reuse ;  /* 0x0000009b2e2e7220 */ /* 0x080fe20000400000 */
[----:B------:R-:W-:Y:S01]  /*8010*/  ISETP.GT.AND P0, PT, R3, 0x19, PT ;  /* 0x000000190300780c */ /* 0x000fe20003f04270 */
[----:B------:R-:W-:Y:S01]  /*8020*/  @P4 STG.E.U16 desc[UR36][R4.64+0x20], R32 ;  /* 0x0000202004004986 */ /* 0x000fe2000c101524 */
[C---:B------:R-:W-:Y:S01]  /*8030*/  ISETP.GT.AND P4, PT, R0.reuse, RZ, P1 ;  /* 0x000000ff0000720c */ /* 0x040fe20000f84270 */
[-C--:B------:R-:W-:Y:S01]  /*8040*/  FMUL R47, R47, R155.reuse ;  /* 0x0000009b2f2f7220 */ /* 0x080fe20000400000 */
[----:B------:R-:W-:Y:S01]  /*8050*/  F2FP.BF16.F32.PACK_AB R34, RZ, R34 ;  /* 0x00000022ff22723e */ /* 0x000fe200000010ff */
[----:B------:R-:W-:Y:S01]  /*8060*/  @P5 STG.E.U16 desc[UR36][R4.64+0x22], R33 ;  /* 0x0000222104005986 */ /* 0x000fe2000c101524 */
[----:B------:R-:W-:Y:S01]  /*8070*/  ISETP.GT.AND P5, PT, R0, RZ, P0 ;  /* 0x000000ff0000720c */ /* 0x000fe200007a4270 */
[----:B------:R-:W-:Y:S01]  /*8080*/  FMUL R48, R48, R155 ;  /* 0x0000009b30307220 */ /* 0x000fe20000400000 */
[----:B------:R-:W-:Y:S01]  /*8090*/  F2FP.BF16.F32.PACK_AB R35, RZ, R35 ;  /* 0x00000023ff23723e */ /* 0x000fe200000010ff */
[----:B------:R-:W-:Y:S01]  /*80a0*/  @P2 STG.E.U16 desc[UR36][R6.64+0x20], R34 ;  /* 0x0000202206002986 */ /* 0x000fe2000c101524 */
[----:B------:R-:W-:Y:S01]  /*80b0*/  F2FP.BF16.F32.PACK_AB R36, RZ, R36 ;  /* 0x00000024ff24723e */ /* 0x000fe200000010ff */
[-C--:B------:R-:W-:Y:S01]  /*80c0*/  FMUL R49, R49, R155.reuse ;  /* 0x0000009b31317220 */ /* 0x080fe20000400000 */
[----:B------:R-:W-:Y:S01]  /*80d0*/  ISETP.GT.AND P2, PT, R0, 0x8, P1 ;  /* 0x000000080000780c */ /* 0x000fe20000f44270 */
[----:B------:R-:W-:Y:S01]  /*80e0*/  @P3 STG.E.U16 desc[UR36][R6.64+0x22], R35 ;  /* 0x0000222306003986 */ /* 0x000fe2000c101524 */
[----:B------:R-:W-:Y:S01]  /*80f0*/  ISETP.GT.AND P1, PT, R3, 0x20, PT ;  /* 0x000000200300780c */ /* 0x000fe20003f24270 */
[----:B------:R-:W-:Y:S01]  /*8100*/  FMUL R50, R50, R155 ;  /* 0x0000009b32327220 */ /* 0x000fe20000400000 */
[----:B------:R-:W-:Y:S01]  /*8110*/  F2FP.BF16.F32.PACK_AB R37, RZ, R37 ;  /* 0x00000025ff25723e */ /* 0x000fe200000010ff */
[----:B------:R-:W-:Y:S01]  /*8120*/  @P4 STG.E.U16 desc[UR36][R4.64+0x30], R36 ;  /* 0x0000302404004986 */ /* 0x000fe2000c101524 */
[C---:B------:R-:W-:Y:S01]  /*8130*/  ISETP.GT.AND P3, PT, R0.reuse, 0x8, P0 ;  /* 0x000000080000780c */ /* 0x040fe20000764270 */
[-C--:B------:R-:W-:Y:S01]  /*8140*/  FMUL R51, R51, R155.reuse ;  /* 0x0000009b33337220 */ /* 0x080fe20000400000 */
[----:B------:R-:W-:Y:S01]  /*8150*/  ISETP.GT.AND P0, PT, R3, 0x21, PT ;  /* 0x000000210300780c */ /* 0x000fe20003f04270 */
[----:B------:R-:W-:Y:S01]  /*8160*/  @P5 STG.E.U16 desc[UR36][R4.64+0x32], R37 ;  /* 0x0000322504005986 */ /* 0x000fe2000c101524 */
[----:B------:R-:W-:Y:S01]  /*8170*/  ISETP.GT.AND P4, PT, R0, RZ, P1 ;  /* 0x000000ff0000720c */ /* 0x000fe20000f84270 */
[-C--:B------:R-:W-:Y:S01]  /*8180*/  FMUL R52, R52, R155.reuse ;  /* 0x0000009b34347220 */ /* 0x080fe20000400000 */
[----:B------:R-:W-:Y:S01]  /*8190*/  F2FP.BF16.F32.PACK_AB R38, RZ, R38 ;  /* 0x00000026ff26723e */ /* 0x000fe200000010ff */
[-C--:B------:R-:W-:Y:S01]  /*81a0*/  FMUL R53, R53, R155.reuse ;  /* 0x0000009b35357220 */ /* 0x080fe20000400000 */
        /* <DEDUP_REMOVED lines=325> */
[----:B------:R-:W-:Y:S01]  /*9600*/  FMUL R151, R151, R155 ;  /* 0x0000009b97977220 */ /* 0x000fe20000400000 */
[----:B------:R-:W-:Y:S01]  /*9610*/  ISETP.GT.AND P2, PT, R0, 0x8, P1 ;  /* 0x000000080000780c */ /* 0x000fe20000f44270 */
[----:B------:R-:W-:Y:S01]  /*9620*/  @P3 STG.E.U16 desc[UR36][R6.64+0x132], R103 ;  /* 0x0001326706003986 */ /* 0x000fe2000c101524 */
[----:B------:R-:W-:-:S02]  /*9630*/  ISETP.GT.AND P1, PT, R3, 0xa8, PT ;  /* 0x000000a80300780c */ /* 0x000fc40003f24270 */
[----:B------:R-:W-:Y:S01]  /*9640*/  F2FP.BF16.F32.PACK_AB R105, RZ, R105 ;  /* 0x00000069ff69723e */ /* 0x000fe200000010ff */
[----:B------:R-:W-:Y:S01]  /*9650*/  @P4 STG.E.U16 desc[UR36][R4.64+0x140], R104 ;  /* 0x0001406804004986 */ /* 0x000fe2000c101524 */
[C---:B------:R-:W-:Y:S02]  /*9660*/  ISETP.GT.AND P3, PT, R0.reuse, 0x8, P0 ;  /* 0x000000080000780c */ /* 0x040fe40000764270 */
[----:B------:R-:W-:Y:S01]  /*9670*/  ISETP.GT.AND P0, PT, R3, 0xa9, PT ;  /* 0x000000a90300780c */ /* 0x000fe20003f04270 */
[----:B------:R-:W-:Y:S01]  /*9680*/  @P5 STG.E.U16 desc[UR36][R4.64+0x142], R105 ;  /* 0x0001426904005986 */ /* 0x000fe2000c101524 */
[C---:B------:R-:W-:Y:S02]  /*9690*/  ISETP.GT.AND P4, PT, R0.reuse, RZ, P1 ;  /* 0x000000ff0000720c */ /* 0x040fe40000f84270 */
[----:B------:R-:W-:Y:S02]  /*96a0*/  F2FP.BF16.F32.PACK_AB R106, RZ, R106 ;  /* 0x0000006aff6a723e */ /* 0x000fe400000010ff */
[----:B------:R-:W-:-:S02]  /*96b0*/  ISETP.GT.AND P5, PT, R0, RZ, P0 ;  /* 0x000000ff0000720c */ /* 0x000fc400007a4270 */
[----:B------:R-:W-:Y:S01]  /*96c0*/  F2FP.BF16.F32.PACK_AB R107, RZ, R107 ;  /* 0x0000006bff6b723e */ /* 0x000fe200000010ff */
[----:B------:R-:W-:Y:S01]  /*96d0*/  @P2 STG.E.U16 desc[UR36][R6.64+0x140], R106 ;  /* 0x0001406a06002986 */ /* 0x000fe2000c101524 */
[----:B------:R-:W-:Y:S02]  /*96e0*/  F2FP.BF16.F32.PACK_AB R108, RZ, R108 ;  /* 0x0000006cff6c723e */ /* 0x000fe400000010ff */
[C---:B------:R-:W-:Y:S01]  /*96f0*/  ISETP.GT.AND P2, PT, R0.reuse, 0x8, P1 ;  /* 0x000000080000780c */ /* 0x040fe20000f44270 */
[----:B------:R-:W-:Y:S01]  /*9700*/  @P3 STG.E.U16 desc[UR36][R6.64+0x142], R107 ;  /* 0x0001426b06003986 */ /* 0x000fe2000c101524 */
[----:B------:R-:W-:Y:S02]  /*9710*/  ISETP.GT.AND P1, PT, R3, 0xb0, PT ;  /* 0x000000b00300780c */ /* 0x000fe40003f24270 */
[----:B------:R-:W-:Y:S01]  /*9720*/  F2FP.BF16.F32.PACK_AB R109, RZ, R109 ;  /* 0x0000006dff6d723e */ /* 0x000fe200000010ff */
[----:B------:R-:W-:Y:S01]  /*9730*/  @P4 STG.E.U16 desc[UR36][R4.64+0x150], R108 ;  /* 0x0001506c04004986 */ /* 0x000fe2000c101524 */
[----:B------:R-:W-:-:S02]  /*9740*/  ISETP.GT.AND P3, PT, R0, 0x8, P0 ;  /* 0x000000080000780c */ /* 0x000fc40000764270 */
[----:B------:R-:W-:Y:S01]  /*9750*/  ISETP.GT.AND P0, PT, R3, 0xb1, PT ;  /* 0x000000b10300780c */ /* 0x000fe20003f04270 */
[----:B------:R-:W-:Y:S01]  /*9760*/  @P5 STG.E.U16 desc[UR36][R4.64+0x152], R109 ;  /* 0x0001526d04005986 */ /* 0x000fe2000c101524 */
[C---:B------:R-:W-:Y:S02]  /*9770*/  ISETP.GT.AND P4, PT, R0.reuse, RZ, P1 ;  /* 0x000000ff0000720c */ /* 0x040fe40000f84270 */
[----:B------:R-:W-:Y:S02]  /*9780*/  F2FP.BF16.F32.PACK_AB R110, RZ, R110 ;  /* 0x0000006eff6e723e */ /* 0x000fe400000010ff */
[----:B------:R-:W-:Y:S02]  /*9790*/  ISETP.GT.AND P5, PT, R0, RZ, P0 ;  /* 0x000000ff0000720c */ /* 0x000fe400007a4270 */
[----:B------:R-:W-:Y:S01]  /*97a0*/  F2FP.BF16.F32.PACK_AB R111, RZ, R111 ;  /* 0x0000006fff6f723e */ /* 0x000fe200000010ff */
[----:B------:R-:W-:Y:S01]  /*97b0*/  @P2 STG.E.U16 desc[UR36][R6.64+0x150], R110 ;  /* 0x0001506e06002986 */ /* 0x000fe2000c101524 */
[----:B------:R-:W-:-:S02]  /*97c0*/  F2FP.BF16.F32.PACK_AB R112, RZ, R112 ;  /* 0x00000070ff70723e */ /* 0x000fc400000010ff */
[C---:B------:R-:W-:Y:S01]  /*97d0*/  ISETP.GT.AND P2, PT, R0.reuse, 0x8, P1 ;  /* 0x000000080000780c */ /* 0x040fe20000f44270 */
[----:B------:R-:W-:Y:S01]  /*97e0*/  @P3 STG.E.U16 desc[UR36][R6.64+0x152], R111 ;  /* 0x0001526f06003986 */ /* 0x000fe2000c101524 */
[C---:B------:R-:W-:Y:S02]  /*97f0*/  ISETP.GT.AND P1, PT, R3.reuse, 0xb8, PT ;  /* 0x000000b80300780c */ /* 0x040fe40003f24270 */
[----:B------:R-:W-:Y:S01]  /*9800*/  F2FP.BF16.F32.PACK_AB R113, RZ, R113 ;  /* 0x00000071ff71723e */ /* 0x000fe200000010ff */
[----:B------:R-:W-:Y:S01]  /*9810*/  @P4 STG.E.U16 desc[UR36][R4.64+0x160], R112 ;  /* 0x0001607004004986 */ /* 0x000fe2000c101524 */
[C---:B------:R-:W-:Y:S02]  /*9820*/  ISETP.GT.AND P3, PT, R0.reuse, 0x8, P0 ;  /* 0x000000080000780c */ /* 0x040fe40000764270 */
[----:B------:R-:W-:Y:S01]  /*9830*/  ISETP.GT.AND P0, PT, R3, 0xb9, PT ;  /* 0x000000b90300780c */ /* 0x000fe20003f04270 */
[----:B------:R-:W-:Y:S01]  /*9840*/  @P5 STG.E.U16 desc[UR36][R4.64+0x162], R113 ;  /* 0x0001627104005986 */ /* 0x000fe2000c101524 */
[----:B------:R-:W-:-:S02]  /*9850*/  ISETP.GT.AND P4, PT, R0, RZ, P1 ;  /* 0x000000ff0000720c */ /* 0x000fc40000f84270 */
[----:B------:R-:W-:Y:S02]  /*9860*/  F2FP.BF16.F32.PACK_AB R114, RZ, R114 ;  /* 0x00000072ff72723e */ /* 0x000fe400000010ff */
[C---:B------:R-:W-:Y:S02]  /*9870*/  ISETP.GT.AND P5, PT, R0.reuse, RZ, P0 ;  /* 0x000000ff0000720c */ /* 0x040fe400007a4270 */
[----:B------:R-:W-:Y:S01]  /*9880*/  F2FP.BF16.F32.PACK_AB R115, RZ, R115 ;  /* 0x00000073ff73723e */ /* 0x000fe200000010ff */
[----:B------:R-:W-:Y:S01]  /*9890*/  @P2 STG.E.U16 desc[UR36][R6.64+0x160], R114 ;  /* 0x0001607206002986 */ /* 0x000fe2000c101524 */
[----:B------:R-:W-:Y:S02]  /*98a0*/  F2FP.BF16.F32.PACK_AB R116, RZ, R116 ;  /* 0x00000074ff74723e */ /* 0x000fe400000010ff */
        /* <DEDUP_REMOVED lines=65> */
[----:B------:R-:W-:Y:S02]  /*9cc0*/  ISETP.GT.AND P5, PT, R0, RZ, P0 ;  /* 0x000000ff0000720c */ /* 0x000fe400007a4270 */
[----:B------:R-:W-:Y:S02]  /*9cd0*/  F2FP.BF16.F32.PACK_AB R134, RZ, R134 ;  /* 0x00000086ff86723e */ /* 0x000fe400000010ff */
[----:B------:R-:W-:Y:S02]  /*9ce0*/  F2FP.BF16.F32.PACK_AB R135, RZ, R135 ;  /* 0x00000087ff87723e */ /* 0x000fe400000010ff */
[----:B------:R-:W-:Y:S01]  /*9cf0*/  F2FP.BF16.F32.PACK_AB R136, RZ, R136 ;  /* 0x00000088ff88723e */ /* 0x000fe200000010ff */
[----:B------:R-:W-:Y:S01]  /*9d00*/  @P2 STG.E.U16 desc[UR36][R6.64+0x1b0], R134 ;  /* 0x0001b08606002986 */ /* 0x000fe2000c101524 */
[----:B------:R-:W-:-:S02]  /*9d10*/  F2FP.BF16.F32.PACK_AB R137, RZ, R137 ;  /* 0x00000089ff89723e */ /* 0x000fc400000010ff */
[C---:B------:R-:W-:Y:S01]  /*9d20*/  ISETP.GT.AND P1, PT, R0.reuse, 0x8, P1 ;  /* 0x000000080000780c */ /* 0x040fe20000f24270 */
[----:B------:R-:W-:Y:S01]  /*9d30*/  @P3 STG.E.U16 desc[UR36][R6.64+0x1b2], R135 ;  /* 0x0001b28706003986 */ /* 0x000fe2000c101524 */
[C---:B------:R-:W-:Y:S02]  /*9d40*/  ISETP.GT.AND P2, PT, R0.reuse, 0x8, P0 ;  /* 0x000000080000780c */ /* 0x040fe40000744270 */
[C---:B------:R-:W-:Y:S01]  /*9d50*/  ISETP.GT.AND P0, PT, R3.reuse, 0xe9, PT ;  /* 0x000000e90300780c */ /* 0x040fe20003f04270 */
[----:B------:R-:W-:Y:S01]  /*9d60*/  @P4 STG.E.U16 desc[UR36][R4.64+0x1c0], R136 ;  /* 0x0001c08804004986 */ /* 0x000fe2000c101524 */
[----:B------:R-:W-:Y:S02]  /*9d70*/  ISETP.GT.AND P4, PT, R3, 0xe8, PT ;  /* 0x000000e80300780c */ /* 0x000fe40003f84270 */
[----:B------:R-:W-:Y:S01]  /*9d80*/  F2FP.BF16.F32.PACK_AB R138, RZ, R138 ;  /* 0x0000008aff8a723e */ /* 0x000fe200000010ff */
[----:B------:R-:W-:Y:S01]  /*9d90*/  @P5 STG.E.U16 desc[UR36][R4.64+0x1c2], R137 ;  /* 0x0001c28904005986 */ /* 0x000fe2000c101524 */
[----:B------:R-:W-:-:S02]  /*9da0*/  ISETP.GT.AND P5, PT, R0, RZ, P4 ;  /* 0x000000ff0000720c */ /* 0x000fc400027a4270 */
[----:B------:R-:W-:Y:S01]  /*9db0*/  F2FP.BF16.F32.PACK_AB R139, RZ, R139 ;  /* 0x0000008bff8b723e */ /* 0x000fe200000010ff */
[----:B------:R-:W-:Y:S01]  /*9dc0*/  @P1 STG.E.U16 desc[UR36][R6.64+0x1c0], R138 ;  /* 0x0001c08a06001986 */ /* 0x000fe2000c101524 */
[----:B------:R-:W-:Y:S02]  /*9dd0*/  F2FP.BF16.F32.PACK_AB R140, RZ, R140 ;  /* 0x0000008cff8c723e */ /* 0x000fe400000010ff */
[C---:B------:R-:W-:Y:S01]  /*9de0*/  ISETP.GT.AND P3, PT, R0.reuse, RZ, P0 ;  /* 0x000000ff0000720c */ /* 0x040fe20000764270 */
[----:B------:R-:W-:Y:S01]  /*9df0*/  @P2 STG.E.U16 desc[UR36][R6.64+0x1c2], R139 ;  /* 0x0001c28b06002986 */ /* 0x000fe2000c101524 */
[C---:B------:R-:W-:Y:S02]  /*9e00*/  ISETP.GT.AND P4, PT, R0.reuse, 0x8, P4 ;  /* 0x000000080000780c */ /* 0x040fe40002784270 */
[----:B------:R-:W-:Y:S02]  /*9e10*/  F2FP.BF16.F32.PACK_AB R141, RZ, R141 ;  /* 0x0000008dff8d723e */ /* 0x000fe400000010ff */
[----:B------:R-:W-:Y:S01]  /*9e20*/  F2FP.BF16.F32.PACK_AB R142, RZ, R142 ;  /* 0x0000008eff8e723e */ /* 0x000fe200000010ff */
[----:B------:R-:W-:Y:S01]  /*9e30*/  @P5 STG.E.U16 desc[UR36][R4.64+0x1d0], R140 ;  /* 0x0001d08c04005986 */ /* 0x000fe2000c101524 */
[----:B------:R-:W-:-:S02]  /*9e40*/  ISETP.GT.AND P5, PT, R0, 0x8, P0 ;  /* 0x000000080000780c */ /* 0x000fc400007a4270 */
[----:B------:R-:W-:Y:S02]  /*9e50*/  F2FP.BF16.F32.PACK_AB R143, RZ, R143 ;  /* 0x0000008fff8f723e */ /* 0x000fe400000010ff */
[C---:B------:R-:W-:Y:S01]  /*9e60*/  ISETP.GT.AND P0, PT, R3.reuse, 0xf1, PT ;  /* 0x000000f10300780c */ /* 0x040fe20003f04270 */
[----:B------:R-:W-:Y:S01]  /*9e70*/  @P3 STG.E.U16 desc[UR36][R4.64+0x1d2], R141 ;  /* 0x0001d28d04003986 */ /* 0x000fe2000c101524 */
[----:B------:R-:W-:Y:S02]  /*9e80*/  ISETP.GT.AND P3, PT, R3, 0xf0, PT ;  /* 0x000000f00300780c */ /* 0x000fe40003f64270 */
[----:B------:R-:W-:Y:S01]  /*9e90*/  F2FP.BF16.F32.PACK_AB R144, RZ, R144 ;  /* 0x00000090ff90723e */ /* 0x000fe200000010ff */
[----:B------:R-:W-:Y:S01]  /*9ea0*/  @P4 STG.E.U16 desc[UR36][R6.64+0x1d0], R142 ;  /* 0x0001d08e06004986 */ /* 0x000fe2000c101524 */
[C---:B------:R-:W-:Y:S02]  /*9eb0*/  ISETP.GT.AND P4, PT, R0.reuse, RZ, P3 ;  /* 0x000000ff0000720c */ /* 0x040fe40001f84270 */
[----:B------:R-:W-:Y:S01]  /*9ec0*/  F2FP.BF16.F32.PACK_AB R145, RZ, R145 ;  /* 0x00000091ff91723e */ /* 0x000fe200000010ff */
[----:B------:R-:W-:Y:S01]  /*9ed0*/  @P5 STG.E.U16 desc[UR36][R6.64+0x1d2], R143 ;  /* 0x0001d28f06005986 */ /* 0x000fe2000c101524 */
[----:B------:R-:W-:-:S02]  /*9ee0*/  ISETP.GT.AND P5, PT, R0, RZ, P0 ;  /* 0x000000ff0000720c */ /* 0x000fc400007a4270 */
[C---:B------:R-:W-:Y:S02]  /*9ef0*/  ISETP.GT.AND P2, PT, R3.reuse, 0xf8, PT ;  /* 0x000000f80300780c */ /* 0x040fe40003f44270 */
[----:B------:R-:W-:Y:S02]  /*9f00*/  ISETP.GT.AND P1, PT, R3, 0xf9, PT ;  /* 0x000000f90300780c */ /* 0x000fe40003f24270 */
[C---:B------:R-:W-:Y:S02]  /*9f10*/  ISETP.GT.AND P3, PT, R0.reuse, 0x8, P3 ;  /* 0x000000080000780c */ /* 0x040fe40001f64270 */
[C---:B------:R-:W-:Y:S01]  /*9f20*/  ISETP.GT.AND P0, PT, R0.reuse, 0x8, P0 ;  /* 0x000000080000780c */ /* 0x040fe20000704270 */
[----:B------:R-:W-:Y:S01]  /*9f30*/  @P4 STG.E.U16 desc[UR36][R4.64+0x1e0], R144 ;  /* 0x0001e09004004986 */ /* 0x000fe2000c101524 */
[C---:B------:R-:W-:Y:S02]  /*9f40*/  ISETP.GT.AND P4, PT, R0.reuse, RZ, P1 ;  /* 0x000000ff0000720c */ /* 0x040fe40000f84270 */
[----:B------:R-:W-:Y:S01]  /*9f50*/  F2FP.BF16.F32.PACK_AB R146, RZ, R146 ;  /* 0x00000092ff92723e */ /* 0x000fe200000010ff */
[----:B------:R-:W-:Y:S01]  /*9f60*/  @P5 STG.E.U16 desc[UR36][R4.64+0x1e2], R145 ;  /* 0x0001e29104005986 */ /* 0x000fe2000c101524 */
[----:B------:R-:W-:-:S02]  /*9f70*/  ISETP.GT.AND P5, PT, R0, RZ, P2 ;  /* 0x000000ff0000720c */ /* 0x000fc400017a4270 */
[C---:B------:R-:W-:Y:S02]  /*9f80*/  ISETP.GT.AND P2, PT, R0.reuse, 0x8, P2 ;  /* 0x000000080000780c */ /* 0x040fe40001744270 */
[----:B------:R-:W-:Y:S01]  /*9f90*/  F2FP.BF16.F32.PACK_AB R147, RZ, R147 ;  /* 0x00000093ff93723e */ /* 0x000fe200000010ff */
[----:B------:R-:W-:Y:S01]  /*9fa0*/  @P3 STG.E.U16 desc[UR36][R6.64+0x1e0], R146 ;  /* 0x0001e09206003986 */ /* 0x000fe2000c101524 */
[----:B------:R-:W-:Y:S02]  /*9fb0*/  ISETP.GT.AND P1, PT, R0, 0x8, P1 ;  /* 0x000000080000780c */ /* 0x000fe40000f24270 */
[----:B------:R-:W-:Y:S01]  /*9fc0*/  F2FP.BF16.F32.PACK_AB R148, RZ, R148 ;  /* 0x00000094ff94723e */ /* 0x000fe200000010ff */
[----:B------:R-:W-:Y:S01]  /*9fd0*/  @P0 STG.E.U16 desc[UR36][R6.64+0x1e2], R147 ;  /* 0x0001e29306000986 */ /* 0x000fe2000c101524 */
[----:B------:R-:W-:Y:S02]  /*9fe0*/  F2FP.BF16.F32.PACK_AB R149, RZ, R149 ;  /* 0x00000095ff95723e */ /* 0x000fe400000010ff */
[----:B------:R-:W-:Y:S01]  /*9ff0*/  F2FP.BF16.F32.PACK_AB R150, RZ, R150 ;  /* 0x00000096ff96723e */ /* 0x000fe200000010ff */
[----:B------:R-:W-:Y:S01]  /*a000*/  @P5 STG.E.U16 desc[UR36][R4.64+0x1f0], R148 ;  /* 0x0001f09404005986 */ /* 0x000fe2000c101524 */
[----:B------:R-:W-:-:S03]  /*a010*/  F2FP.BF16.F32.PACK_AB R151, RZ, R151 ;  /* 0x00000097ff97723e */ /* 0x000fc600000010ff */
[----:B------:R0:W-:Y:S02]  /*a020*/  @P4 STG.E.U16 desc[UR36][R4.64+0x1f2], R149 ;  /* 0x0001f29504004986 */ /* 0x0001e4000c101524 */
[----:B0-----:R-:W-:Y:S02]  /*a030*/  @P2 IMAD.MOV.U32 R4, RZ, RZ, R6 ;  /* 0x000000ffff042224 */ /* 0x001fe400078e0006 */
[----:B------:R-:W-:-:S05]  /*a040*/  @P2 IMAD.MOV.U32 R5, RZ, RZ, R7 ;  /* 0x000000ffff052224 */ /* 0x000fca00078e0007 */
[----:B------:R0:W-:Y:S04]  /*a050*/  @P2 STG.E.U16 desc[UR36][R4.64+0x1f0], R150 ;  /* 0x0001f09604002986 */ /* 0x0001e8000c101524 */
[----:B------:R0:W-:Y:S02]  /*a060*/  @P1 STG.E.U16 desc[UR36][R6.64+0x1f2], R151 ;  /* 0x0001f29706001986 */ /* 0x0001e4000c101524 */
.L_x_288:
[----:B------:R-:W-:Y:S05]  /*a070*/  BSYNC B0 ;  /* 0x0000000000007941 */ /* 0x000fea0003800000 */
.L_x_34:
[----:B------:R-:W-:Y:S01]  /*a080*/  ULDC UR4, c[0x0][0xc] ;  /* 0x0000030000047ab9 */ /* 0x000fe20000000800 */
[----:B------:R-:W-:Y:S01]  /*a090*/  ULDC UR5, c[0x0][0x10] ;  /* 0x0000040000057ab9 */ /* 0x000fe20000000800 */
[----:B0-----:R-:W0:Y:S01]  /*a0a0*/  LDC R3, c[0x0][0x14] ;  /* 0x00000500ff037b82 */ /* 0x001e220000000800 */
[----:B------:R-:W-:Y:S01]  /*a0b0*/  UIMAD.WIDE.U32 UR4, UR4, UR5, URZ ;  /* 0x00000005040472a5 */ /* 0x000fe2000f8e003f */
[----:B------:R-:W-:Y:S01]  /*a0c0*/  PRMT R0, RZ, 0x7610, R0 ;  /* 0x00007610ff007816 */ /* 0x000fe20000000000 */
[----:B------:R-:W-:Y:S02]  /*a0d0*/  IMAD.MOV.U32 R153, RZ, RZ, -0x1 ;  /* 0xffffffffff997424 */ /* 0x000fe400078e00ff */
[----:B------:R-:W-:Y:S02]  /*a0e0*/  IMAD.MOV.U32 R23, RZ, RZ, -0x1 ;  /* 0xffffffffff177424 */ /* 0x000fe400078e00ff */
[----:B0-----:R-:W-:-:S04]  /*a0f0*/  IMAD.WIDE.U32 R16, R3, UR4, R16 ;  /* 0x0000000403107c25 */ /* 0x001fc8000f8e0010 */
[----:B------:R-:W-:Y:S01]  /*a100*/  IMAD R3, R3, UR5, RZ ;  /* 0x0000000503037c24 */ /* 0x000fe2000f8e02ff */
[----:B------:R-:W-:Y:S02]  /*a110*/  ULDC.64 UR4, c[0x0][0x650] ;  /* 0x0001940000047ab9 */ /* 0x000fe40000000a00 */
[----:B------:R-:W-:Y:S01]  /*a120*/  ISETP.GE.U32.AND P0, PT, R16, UR4, PT ;  /* 0x0000000410007c0c */ /* 0x000fe2000bf06070 */
[----:B------:R-:W-:-:S05]  /*a130*/  IMAD.IADD R17, R17, 0x1, R3 ;  /* 0x0000000111117824 */ /* 0x000fca00078e0203 */
[----:B------:R-:W-:-:S13]  /*a140*/  ISETP.GE.U32.AND.EX P0, PT, R17, UR5, PT, P0 ;  /* 0x0000000511007c0c */ /* 0x000fda000bf06100 */
[----:B------:R-:W-:Y:S05]  /*a150*/  @P0 BRA `(.L_x_289) ;  /* 0x0000000400640947 */ /* 0x000fea0003800000 */
[----:B------:R-:W0:Y:S01]  /*a160*/  S2R R12, SR_CTAID.X ;  /* 0x00000000000c7919 */ /* 0x000e220000002500 */
[----:B------:R-:W0:Y:S01]  /*a170*/  LDC.64 R10, c[0x0][0x628] ;  /* 0x00018a00ff0a7b82 */ /* 0x000e220000000a00 */
[----:B------:R-:W-:Y:S01]  /*a180*/  ULDC UR4, c[0x0][0x150] ;  /* 0x0000540000047ab9 */ /* 0x000fe20000000800 */
[----:B-1234-:R-:W-:Y:S01]  /*a190*/  IMAD.MOV.U32 R8, RZ, RZ, R16 ;  /* 0x000000ffff087224 */ /* 0x01efe200078e0010 */
[----:B-----5:R-:W1:Y:S01]  /*a1a0*/  S2R R24, SR_CTAID.Y ;  /* 0x0000000000187919 */ /* 0x020e620000002600 */
[----:B------:R-:W-:-:S04]  /*a1b0*/  IMAD.MOV.U32 R9, RZ, RZ, R17 ;  /* 0x000000ffff097224 */ /* 0x000fc800078e0011 */
[----:B------:R-:W2:Y:S08]  /*a1c0*/  LDC R21, c[0x0][0x144] ;  /* 0x00005100ff157b82 */ /* 0x000eb00000000800 */
[----:B------:R-:W3:Y:S08]  /*a1d0*/  LDC R0, c[0x0][0x630] ;  /* 0x00018c00ff007b82 */ /* 0x000ef00000000800 */
[----:B------:R-:W4:Y:S01]  /*a1e0*/  LDC.64 R14, c[0x0][0x620] ;  /* 0x00018800ff0e7b82 */ /* 0x000f220000000a00 */
[----:B0-----:R-:W-:-:S04]  /*a1f0*/  ISETP.NE.U32.AND P0, PT, R10, RZ, PT ;  /* 0x000000ff0a00720c */ /* 0x001fc80003f05070 */
[----:B------:R-:W-:Y:S02]  /*a200*/  ISETP.NE.AND.EX P0, PT, R11, RZ, PT, P0 ;  /* 0x000000ff0b00720c */ /* 0x000fe40003f05300 */
[----:B------:R-:W-:-:S05]  /*a210*/  I2FP.F32.U32 R3, R12 ;  /* 0x0000000c00037245 */ /* 0x000fca0000201000 */
[----:B------:R-:W-:-:S04]  /*a220*/  FMUL R3, R3, UR4 ;  /* 0x0000000403037c20 */ /* 0x000fc80008400000 */
[----:B------:R0:W0:Y:S02]  /*a230*/  F2I.U32.TRUNC.NTZ R20, R3 ;  /* 0x0000000300147305 */ /* 0x000024000020f000 */
[----:B-123--:R-:W-:Y:S05]  /*a240*/  @!P0 BRA `(.L_x_290) ;  /* 0x0000000000288947 */ /* 0x00efea0003800000 */
[----:B0-----:R-:W0:Y:S02]  /*a250*/  LDC R3, c[0x0][0x634] ;  /* 0x00018d00ff037b82 */ /* 0x001e240000000800 */
        /* <DEDUP_REMOVED lines=9> */
.L_x_290:
[----:B------:R-:W1:Y:S01]  /*a2f0*/  LDC.64 R28, c[0x0][0x640] ;  /* 0x00019000ff1c7b82 */ /* 0x000e620000000a00 */
[-CC-:B------:R-:W-:Y:S01]  /*a300*/  SHF.R.U64 R23, R8, R0.reuse, R9.reuse ;  /* 0x0000000008177219 */ /* 0x180fe20000001209 */
[----:B0-----:R-:W-:Y:S01]  /*a310*/  IMAD.MOV R20, RZ, RZ, -R20 ;  /* 0x000000ffff147224 */ /* 0x001fe200078e0a14 */
[----:B------:R-:W-:Y:S01]  /*a320*/  SHF.R.U32.HI R0, RZ, R0, R9 ;  /* 0x00000000ff007219 */ /* 0x000fe20000011609 */
[----:B------:R-:W-:Y:S01]  /*a330*/  ULDC UR4, c[0x0][0x154] ;  /* 0x0000550000047ab9 */ /* 0x000fe20000000800 */
[----:B------:R-:W-:Y:S01]  /*a340*/  IADD3 R3, P0, RZ, -R23, RZ ;  /* 0x80000017ff037210 */ /* 0x000fe20007f1e0ff */
[----:B------:R-:W-:Y:S02]  /*a350*/  IMAD R21, R21, R20, R12 ;  /* 0x0000001415157224 */ /* 0x000fe400078e020c */
[----:B------:R-:W0:Y:S01]  /*a360*/  LDC R6, c[0x0][0x618] ;  /* 0x00018600ff067b82 */ /* 0x000e220000000800 */
[----:B------:R-:W-:Y:S02]  /*a370*/  IMAD.MOV.U32 R7, RZ, RZ, 0x1 ;  /* 0x00000001ff077424 */ /* 0x000fe400078e00ff */
[----:B------:R-:W-:-:S04]  /*a380*/  IMAD.X R5, RZ, RZ, ~R0, P0 ;  /* 0x000000ffff057224 */ /* 0x000fc800000e0e00 */
[-C--:B----4-:R-:W-:Y:S01]  /*a390*/  IMAD R0, R5, R14.reuse, RZ ;  /* 0x0000000e05007224 */ /* 0x090fe200078e02ff */
[----:B------:R-:W2:Y:S01]  /*a3a0*/  LDC R8, c[0x0][0x608] ;  /* 0x00018200ff087b82 */ /* 0x000ea20000000800 */
[----:B------:R-:W-:-:S04]  /*a3b0*/  IMAD.WIDE.U32 R4, R3, R14, R16 ;  /* 0x0000000e03047225 */ /* 0x000fc800078e0010 */
[----:B------:R-:W-:Y:S01]  /*a3c0*/  IMAD R3, R3, R15, R0 ;  /* 0x0000000f03037224 */ /* 0x000fe200078e0200 */
[----:B------:R-:W-:Y:S02]  /*a3d0*/  I2FP.F32.U32 R0, R24 ;  /* 0x0000001800007245 */ /* 0x000fe40000201000 */
[----:B------:R-:W3:Y:S01]  /*a3e0*/  LDC R26, c[0x0][0x658] ;  /* 0x00019600ff1a7b82 */ /* 0x000ee20000000800 */
[----:B------:R-:W-:Y:S01]  /*a3f0*/  IMAD.IADD R3, R5, 0x1, R3 ;  /* 0x0000000105037824 */ /* 0x000fe200078e0203 */
[----:B-1----:R-:W-:Y:S01]  /*a400*/  ISETP.NE.U32.AND P0, PT, R28, RZ, PT ;  /* 0x000000ff1c00720c */ /* 0x002fe20003f05070 */
[----:B------:R-:W-:Y:S01]  /*a410*/  FMUL R0, R0, UR4 ;  /* 0x0000000400007c20 */ /* 0x000fe20008400000 */
[----:B------:R-:W-:Y:S02]  /*a420*/  IMAD.MOV.U32 R5, RZ, RZ, -0x1 ;  /* 0xffffffffff057424 */ /* 0x000fe400078e00ff */
[----:B------:R-:W-:Y:S01]  /*a430*/  ISETP.NE.AND.EX P0, PT, R29, RZ, PT, P0 ;  /* 0x000000ff1d00720c */ /* 0x000fe20003f05300 */
[----:B------:R1:W4:Y:S01]  /*a440*/  F2I.U32.TRUNC.NTZ R13, R0 ;  /* 0x00000000000d7305 */ /* 0x000322000020f000 */
[----:B------:R-:W1:Y:S01]  /*a450*/  LDC R15, c[0x0][0x148] ;  /* 0x00005200ff0f7b82 */ /* 0x000e620000000800 */
[----:B0-----:R-:W-:-:S02]  /*a460*/  SHF.R.U64 R12, R4, R6, R3 ;  /* 0x00000006040c7219 */ /* 0x001fc40000001203 */
[----:B------:R-:W-:-:S05]  /*a470*/  SHF.R.U32.HI R3, RZ, R6, R3 ;  /* 0x00000006ff037219 */ /* 0x000fca0000011603 */
[----:B------:R-:W0:Y:S01]  /*a480*/  LDC R20, c[0x0][0x600] ;  /* 0x00018000ff147b82 */ /* 0x000e220000000800 */
[-CC-:B--2---:R-:W-:Y:S02]  /*a490*/  SHF.R.U64 R10, R12, R8.reuse, R3.reuse ;  /* 0x000000080c0a7219 */ /* 0x184fe40000001203 */
[----:B------:R-:W-:-:S05]  /*a4a0*/  SHF.R.U32.HI R3, RZ, R8, R3 ;  /* 0x00000008ff037219 */ /* 0x000fca0000011603 */
[----:B------:R-:W2:Y:S01]  /*a4b0*/  LDC R27, c[0x0][0x648] ;  /* 0x00019200ff1b7b82 */ /* 0x000ea20000000800 */
[-C--:B---3--:R-:W-:Y:S02]  /*a4c0*/  SHF.L.U32 R4, R5, R26.reuse, RZ ;  /* 0x0000001a05047219 */ /* 0x088fe400000006ff */
[--C-:B------:R-:W-:Y:S02]  /*a4d0*/  SHF.R.U64 R14, R10, R26, R3.reuse ;  /* 0x0000001a0a0e7219 */ /* 0x100fe40000001203 */
[----:B------:R-:W-:Y:S02]  /*a4e0*/  LOP3.LUT R25, RZ, R4, RZ, 0x33, !PT ;  /* 0x00000004ff197212 */ /* 0x000fe400078e33ff */
[-C--:B------:R-:W-:Y:S01]  /*a4f0*/  SHF.R.U32.HI R5, RZ, R26.reuse, R3 ;  /* 0x0000001aff057219 */ /* 0x080fe20000011603 */
[----:B------:R-:W3:Y:S01]  /*a500*/  LDC R30, c[0x0][0x638] ;  /* 0x00018e00ff1e7b82 */ /* 0x000ee20000000800 */
[----:B------:R-:W-:Y:S01]  /*a510*/  SHF.L.U32 R154, R7, R26, RZ ;  /* 0x0000001a079a7219 */ /* 0x000fe200000006ff */
[----:B------:R-:W-:-:S06]  /*a520*/  IMAD.MOV.U32 R4, RZ, RZ, R14 ;  /* 0x000000ffff047224 */ /* 0x000fcc00078e000e */
[----:B------:R-:W0:Y:S01]  /*a530*/  LDC R31, c[0x0][0x610] ;  /* 0x00018400ff1f7b82 */ /* 0x000e220000000800 */
[----:B----4-:R-:W-:Y:S05]  /*a540*/  @!P0 BRA `(.L_x_291) ;  /* 0x0000000000288947 */ /* 0x010fea0003800000 */
        /* <DEDUP_REMOVED lines=10> */
.L_x_291:
[----:B------:R-:W-:Y:S01]  /*a5f0*/  ISETP.NE.AND P0, PT, R2, 0x1, PT ;  /* 0x000000010200780c */ /* 0x000fe20003f05270 */
[----:B0-----:R-:W-:Y:S01]  /*a600*/  VIADD R7, R20, 0xffffffff ;  /* 0xffffffff14077836 */ /* 0x001fe20000000000 */
[----:B-12---:R-:W-:Y:S01]  /*a610*/  SHF.R.U64 R0, R4, R27, R5 ;  /* 0x0000001b04007219 */ /* 0x006fe20000001205 */
[----:B------:R-:W-:Y:S01]  /*a620*/  IMAD.MOV R13, RZ, RZ, -R13 ;  /* 0x000000ffff0d7224 */ /* 0x000fe200078e0a0d */
[----:B------:R-:W-:Y:S01]  /*a630*/  LOP3.LUT R5, R10, R25, RZ, 0xc0, !PT ;  /* 0x000000190a057212 */ /* 0x000fe200078ec0ff */
[----:B------:R-:W-:Y:S02]  /*a640*/  IMAD.MOV.U32 R4, RZ, RZ, 0x1 ;  /* 0x00000001ff047424 */ /* 0x000fe400078e00ff */
[----:B------:R-:W-:Y:S02]  /*a650*/  IMAD.MOV R3, RZ, RZ, -R0 ;  /* 0x000000ffff037224 */ /* 0x000fe400078e0a00 */
[----:B------:R-:W-:Y:S01]  /*a660*/  IMAD R154, R154, R0, R5 ;  /* 0x000000009a9a7224 */ /* 0x000fe200078e0205 */
[----:B------:R-:W-:Y:S01]  /*a670*/  LOP3.LUT R5, R12, R7, RZ, 0xc0, !PT ;  /* 0x000000070c057212 */ /* 0x000fe200078ec0ff */
[----:B---3--:R-:W-:-:S02]  /*a680*/  IMAD R0, R3, R30, R14 ;  /* 0x0000001e03007224 */ /* 0x008fc400078e020e */
[----:B------:R-:W-:Y:S02]  /*a690*/  @P0 IMAD R21, R15, R13, R24 ;  /* 0x0000000d0f150224 */ /* 0x000fe400078e0218 */
[----:B------:R-:W-:Y:S01]  /*a6a0*/  IMAD R3, R0, R20, R5 ;  /* 0x0000001400037224 */ /* 0x000fe200078e0205 */
[----:B------:R-:W-:Y:S01]  /*a6b0*/  PRMT R0, R4, 0x7610, R0 ;  /* 0x0000761004007816 */ /* 0x000fe20000000000 */
[----:B------:R-:W-:-:S05]  /*a6c0*/  IMAD R154, R154, R31, R21 ;  /* 0x0000001f9a9a7224 */ /* 0x000fca00078e0215 */
[----:B------:R-:W-:Y:S02]  /*a6d0*/  SEL R153, R3, R154, !P0 ;  /* 0x0000009a03997207 */ /* 0x000fe40004000000 */
[----:B------:R-:W-:-:S07]  /*a6e0*/  SEL R154, R154, R3, !P0 ;  /* 0x000000039a9a7207 */ /* 0x000fce0004000000 */
.L_x_289:
[----:B------:R-:W-:-:S13]  /*a6f0*/  LOP3.LUT P0, RZ, R0, 0xff, RZ, 0xc0, !PT ;  /* 0x000000ff00ff7812 */ /* 0x000fda000780c0ff */
[----:B------:R-:W-:Y:S05]  /*a700*/  @P0 BRA `(.L_x_292) ;  /* 0xffffff6800c40947 */ /* 0x000fea000383ffff */
[----:B------:R-:W-:Y:S05]  /*a710*/  EXIT ;  /* 0x000000000000794d */ /* 0x000fea0003800000 */
.L_x_7:
[----:B0-----:R-:W-:Y:S01]  /*a720*/  ULDC.64 UR4, c[0x0][0x650] ;  /* 0x0001940000047ab9 */ /* 0x001fe20000000a00 */
        /* <DEDUP_REMOVED lines=25> */
.L_x_294:
[----:B------:R-:W0:Y:S01]  /*a8c0*/  LDC.64 R28, c[0x0][0x640] ;  /* 0x00019000ff1c7b82 */ /* 0x000e220000000a00 */
[-CC-:B------:R-:W-:Y:S01]  /*a8d0*/  SHF.R.U64 R22, R12, R6.reuse, R13.reuse ;  /* 0x000000060c167219 */ /* 0x180fe2000000120d */
[----:B------:R-:W-:Y:S01]  /*a8e0*/  IMAD.MOV.U32 R30, RZ, RZ, 0x1 ;  /* 0x00000001ff1e7424 */ /* 0x000fe200078e00ff */
[----:B------:R-:W-:Y:S02]  /*a8f0*/  SHF.R.U32.HI R6, RZ, R6, R13 ;  /* 0x00000006ff067219 */ /* 0x000fe4000001160d */
        /* <DEDUP_REMOVED lines=8> */
[----:B------:R-:W-:Y:S01]  /*a980*/  IMAD.IADD R9, R9, 0x1, R11 ;  /* 0x0000000109097824 */ /* 0x000fe200078e020b */
[----:B0-----:R-:W-:-:S04]  /*a990*/  ISETP.NE.U32.AND P0, PT, R28, RZ, PT ;  /* 0x000000ff1c00720c */ /* 0x001fc80003f05070 */
[----:B------:R-:W-:Y:S02]  /*a9a0*/  ISETP.NE.AND.EX P0, PT, R29, RZ, PT, P0 ;  /* 0x000000ff1d00720c */ /* 0x000fe40003f05300 */
[----:B------:R-:W0:Y:S01]  /*a9b0*/  LDC R20, c[0x0][0x600] ;  /* 0x00018000ff147b82 */ /* 0x000e220000000800 */
[-CC-:B-1----:R-:W-:Y:S01]  /*a9c0*/  SHF.R.U64 R14, R8, R10.reuse, R9.reuse ;  /* 0x0000000a080e7219 */ /* 0x182fe20000001209 */
[----:B------:R-:W-:Y:S01]  /*a9d0*/  IMAD.MOV.U32 R8, RZ, RZ, -0x1 ;  /* 0xffffffffff087424 */ /* 0x000fe200078e00ff */
[----:B------:R-:W-:-:S05]  /*a9e0*/  SHF.R.U32.HI R9, RZ, R10, R9 ;  /* 0x0000000aff097219 */ /* 0x000fca0000011609 */
[----:B------:R-:W1:Y:S01]  /*a9f0*/  LDC R24, c[0x0][0x648] ;  /* 0x00019200ff187b82 */ /* 0x000e620000000800 */
[-CC-:B--2---:R-:W-:Y:S02]  /*aa00*/  SHF.R.U64 R23, R14, R12.reuse, R9.reuse ;  /* 0x0000000c0e177219 */ /* 0x184fe40000001209 */
[----:B------:R-:W-:-:S05]  /*aa10*/  SHF.R.U32.HI R6, RZ, R12, R9 ;  /* 0x0000000cff067219 */ /* 0x000fca0000011609 */
[----:B------:R-:W2:Y:S01]  /*aa20*/  LDC R26, c[0x0][0x638] ;  /* 0x00018e00ff1a7b82 */ /* 0x000ea20000000800 */
[-C--:B---3--:R-:W-:Y:S02]  /*aa30*/  SHF.L.U32 R8, R8, R27.reuse, RZ ;  /* 0x0000001b08087219 */ /* 0x088fe400000006ff */
[-CC-:B------:R-:W-:Y:S02]  /*aa40*/  SHF.R.U64 R25, R23, R27.reuse, R6.reuse ;  /* 0x0000001b17197219 */ /* 0x180fe40000001206 */
[----:B------:R-:W-:Y:S02]  /*aa50*/  LOP3.LUT R32, RZ, R8, RZ, 0x33, !PT ;  /* 0x00000008ff207212 */ /* 0x000fe400078e33ff */
[----:B------:R-:W-:Y:S01]  /*aa60*/  SHF.R.U32.HI R9, RZ, R27, R6 ;  /* 0x0000001bff097219 */ /* 0x000fe20000011606 */
[----:B------:R-:W3:Y:S01]  /*aa70*/  LDC R31, c[0x0][0x610] ;  /* 0x00018400ff1f7b82 */ /* 0x000ee20000000800 */
[----:B------:R-:W-:Y:S01]  /*aa80*/  IMAD.MOV.U32 R8, RZ, RZ, R25 ;  /* 0x000000ffff087224 */ /* 0x000fe200078e0019 */
[----:B------:R-:W-:Y:S06]  /*aa90*/  @!P0 BRA `(.L_x_295) ;  /* 0x0000000000288947 */ /* 0x000fec0003800000 */
        /* <DEDUP_REMOVED lines=10> */
.L_x_295:
[----:B------:R-:W-:Y:S01]  /*ab40*/  ISETP.NE.AND P0, PT, R2, 0x1, PT ;  /* 0x000000010200780c */ /* 0x000fe20003f05270 */
[----:B------:R-:W-:Y:S01]  /*ab50*/  IMAD.MOV.U32 R13, RZ, RZ, R22 ;  /* 0x000000ffff0d7224 */ /* 0x000fe200078e0016 */
[----:B-1----:R-:W-:Y:S01]  /*ab60*/  SHF.R.U64 R6, R8, R24, R9 ;  /* 0x0000001808067219 */ /* 0x002fe20000001209 */
[----:B0-----:R-:W-:Y:S01]  /*ab70*/  VIADD R9, R20, 0xffffffff ;  /* 0xffffffff14097836 */ /* 0x001fe20000000000 */
[----:B------:R-:W-:Y:S02]  /*ab80*/  SHF.L.U32 R30, R30, R27, RZ ;  /* 0x0000001b1e1e7219 */ /* 0x000fe400000006ff */
[----:B------:R-:W-:Y:S01]  /*ab90*/  LOP3.LUT R5, R23, R32, RZ, 0xc0, !PT ;  /* 0x0000002017057212 */ /* 0x000fe200078ec0ff */
[----:B------:R-:W-:-:S04]  /*aba0*/  IMAD.MOV R8, RZ, RZ, -R6 ;  /* 0x000000ffff087224 */ /* 0x000fc800078e0a06 */
[----:B------:R-:W-:Y:S01]  /*abb0*/  IMAD R6, R30, R6, R5 ;  /* 0x000000061e067224 */ /* 0x000fe200078e0205 */
[----:B------:R-:W-:Y:S01]  /*abc0*/  LOP3.LUT R5, R14, R9, RZ, 0xc0, !PT ;  /* 0x000000090e057212 */ /* 0x000fe200078ec0ff */
[----:B------:R-:W-:Y:S02]  /*abd0*/  @P0 IMAD R3, R7, R21, R4 ;  /* 0x0000001507030224 */ /* 0x000fe400078e0204 */
[----:B--2---:R-:W-:Y:S02]  /*abe0*/  IMAD R4, R8, R26, R25 ;  /* 0x0000001a08047224 */ /* 0x004fe400078e0219 */
[----:B---3--:R-:W-:Y:S02]  /*abf0*/  IMAD R3, R6, R31, R3 ;  /* 0x0000001f06037224 */ /* 0x008fe400078e0203 */
[----:B------:R-:W-:Y:S02]  /*ac00*/  IMAD R4, R4, R20, R5 ;  /* 0x0000001404047224 */ /* 0x000fe400078e0205 */
[----:B------:R-:W-:-:S03]  /*ac10*/  IMAD.MOV.U32 R6, RZ, RZ, 0x1 ;  /* 0x00000001ff067424 */ /* 0x000fc600078e00ff */
[----:B------:R-:W-:Y:S02]  /*ac20*/  SEL R20, R4, R3, !P0 ;  /* 0x0000000304147207 */ /* 0x000fe40004000000 */
[----:B------:R-:W-:-:S07]  /*ac30*/  SEL R11, R3, R4, !P0 ;  /* 0x00000004030b7207 */ /* 0x000fce0004000000 */
.L_x_293:
[----:B------:R-:W-:-:S08]  /*ac40*/  NOP ;  /* 0x0000000000007918 */ /* 0x000fd00000000000 */
[----:B------:R-:W0:-:S00]  /*ac50*/  USETMAXREG.DEALLOC.CTAPOOL 0x28 ;  /* 0x00000028000079c8 */ /* 0x000e0000080e0500 */
[----:B0-----:R-:W-:-:S13]  /*ac60*/  ISETP.NE.AND P0, PT, R0, RZ, PT ;  /* 0x000000ff0000720c */ /* 0x001fda0003f05270 */
[----:B------:R-:W-:Y:S05]  /*ac70*/  @P0 EXIT ;  /* 0x000000000000094d */ /* 0x000fea0003800000 */
[----:B------:R-:W-:Y:S01]  /*ac80*/  LOP3.LUT P0, RZ, R6, 0xff, RZ, 0xc0, !PT ;  /* 0x000000ff06ff7812 */ /* 0x000fe2000780c0ff */
[----:B------:R-:W-:Y:S02]  /*ac90*/  IMAD.MOV.U32 R0, RZ, RZ, 0x1 ;  /* 0x00000001ff007424 */ /* 0x000fe400078e00ff */
[----:B------:R-:W-:-:S10]  /*aca0*/  IMAD.MOV.U32 R12, RZ, RZ, RZ ;  /* 0x000000ffff0c7224 */ /* 0x000fd400078e00ff */
[----:B------:R-:W-:Y:S05]  /*acb0*/  @!P0 BRA `(.L_x_296) ;  /* 0x0000000c00ac8947 */ /* 0x000fea0003800000 */
[----:B------:R-:W0:Y:S01]  /*acc0*/  LDC R0, c[0x0][0x28c] ;  /* 0x0000a300ff007b82 */ /* 0x000e220000000800 */
[----:B------:R-:W-:Y:S01]  /*acd0*/  ULDC UR5, c[0x0][0x658] ;  /* 0x0001960000057ab9 */ /* 0x000fe20000000800 */
[----:B------:R-:W-:Y:S01]  /*ace0*/  UMOV UR11, 0xffffffff ;  /* 0xffffffff000b7882 */ /* 0x000fe20000000000 */
[----:B------:R-:W-:Y:S01]  /*acf0*/  UMOV UR14, 0x1 ;  /* 0x00000001000e7882 */ /* 0x000fe20000000000 */
[----:B------:R-:W-:Y:S01]  /*ad00*/  USHF.L.U32 UR11, UR11, UR5, URZ ;  /* 0x000000050b0b7299 */ /* 0x000fe2000800063f */
[----:B------:R-:W-:Y:S01]  /*ad10*/  BSSY B0, `(.L_x_296) ;  /* 0x00000e5000007945 */ /* 0x000fe20003800000 */
[----:B------:R-:W-:Y:S01]  /*ad20*/  ULDC UR9, c[0x0][0xc] ;  /* 0x0000030000097ab9 */ /* 0x000fe20000000800 */
[----:B------:R-:W-:Y:S01]  /*ad30*/  ULDC UR12, c[0x0][0x10] ;  /* 0x00000400000c7ab9 */ /* 0x000fe20000000800 */
[----:B------:R-:W1:Y:S01]  /*ad40*/  S2UR UR8, SR_CgaCtaId ;  /* 0x00000000000879c3 */ /* 0x000e620000008800 */
[----:B------:R-:W-:Y:S01]  /*ad50*/  ULOP3.LUT UR13, URZ, UR11, URZ, 0x33, !UPT ;  /* 0x0000000b3f0d7292 */ /* 0x000fe2000f8e333f */
[----:B------:R-:W-:Y:S01]  /*ad60*/  IMAD.MOV.U32 R10, RZ, RZ, 0x1 ;  /* 0x00000001ff0a7424 */ /* 0x000fe200078e00ff */
[----:B------:R-:W-:Y:S01]  /*ad70*/  LOP3.LUT R9, R19, 0x2, RZ, 0xfc, !PT ;  /* 0x0000000213097812 */ /* 0x000fe200078efcff */
[----:B------:R-:W-:Y:S01]  /*ad80*/  IMAD.MOV.U32 R12, RZ, RZ, RZ ;  /* 0x000000ffff0c7224 */ /* 0x000fe200078e00ff */
[----:B------:R-:W-:Y:S01]  /*ad90*/  ULDC UR4, c[0x0][0x600] ;  /* 0x0001800000047ab9 */ /* 0x000fe20000000800 */
[----:B------:R-:W-:Y:S01]  /*ada0*/  UMOV UR30, 0x5 ;  /* 0x00000005001e7882 */ /* 0x000fe20000000000 */
[----:B------:R-:W-:-:S02]  /*adb0*/  UIADD3 UR4, UR4, -0x1, URZ ;  /* 0xffffffff04047890 */ /* 0x000fc4000fffe03f */
[----:B------:R-:W-:Y:S01]  /*adc0*/  USHF.L.U32 UR5, UR14, UR5, URZ ;  /* 0x000000050e057299 */ /* 0x000fe2000800063f */
[----:B------:R-:W-:Y:S01]  /*add0*/  ULDC.64 UR40, c[0x0][0x198] ;  /* 0x0000660000287ab9 */ /* 0x000fe20000000a00 */
[----:B0-----:R-:W-:-:S05]  /*ade0*/  VIADD R0, R0, 0x7f ;  /* 0x0000007f00007836 */ /* 0x001fca0000000000 */
[----:B------:R-:W-:Y:S01]  /*adf0*/  SHF.R.S32.HI R3, RZ, 0x1f, R0 ;  /* 0x0000001fff037819 */ /* 0x000fe20000011400 */
[----:B-1----:R-:W-:-:S03]  /*ae00*/  ULOP3.LUT UR10, UR8, 0x1, URZ, 0xc0, !UPT ;  /* 0x00000001080a7892 */ /* 0x002fc6000f8ec03f */
[----:B------:R-:W-:Y:S01]  /*ae10*/  LEA.HI R3, R3, R0, RZ, 0x7 ;  /* 0x0000000003037211 */ /* 0x000fe200078f38ff */
[----:B------:R-:W-:Y:S01]  /*ae20*/  USHF.R.U32.HI UR37, URZ, 0x1, UR8 ;  /* 0x000000013f257899 */ /* 0x000fe20008011608 */
[----:B------:R-:W-:Y:S01]  /*ae30*/  IMAD.MOV.U32 R0, RZ, RZ, 0x1 ;  /* 0x00000001ff007424 */ /* 0x000fe200078e00ff */
[----:B------:R-:W-:Y:S01]  /*ae40*/  USHF.L.U32 UR6, UR8, 0x7, URZ ;  /* 0x0000000708067899 */ /* 0x000fe2000800063f */
[----:B------:R-:W-:Y:S01]  /*ae50*/  SHF.R.S32.HI R3, RZ, 0x7, R3 ;  /* 0x00000007ff037819 */ /* 0x000fe20000011403 */
[----:B------:R-:W-:Y:S02]  /*ae60*/  USHF.L.U32 UR7, UR8, 0xd, URZ ;  /* 0x0000000d08077899 */ /* 0x000fe4000800063f */
[----:B------:R-:W-:Y:S02]  /*ae70*/  ULOP3.LUT UR8, UR8, 0xfffffffe, URZ, 0xc0, !UPT ;  /* 0xfffffffe08087892 */ /* 0x000fe4000f8ec03f */
[----:B------:R-:W-:Y:S01]  /*ae80*/  UISETP.GT.U32.AND UP0, UPT, UR10, 0xffff, UPT ;  /* 0x0000ffff0a00788c */ /* 0x000fe2000bf04070 */
[----:B------:R-:W-:Y:S01]  /*ae90*/  VIADD R8, R3, 0x1 ;  /* 0x0000000103087836 */ /* 0x000fe20000000000 */
[----:B------:R-:W-:-:S02]  /*aea0*/  USHF.L.U32 UR21, UR14, UR8, URZ ;  /* 0x000000080e157299 */ /* 0x000fc4000800063f */
[----:B------:R-:W-:Y:S02]  /*aeb0*/  ULOP3.LUT UR11, UR8, 0x1, URZ, 0xfc, !UPT ;  /* 0x00000001080b7892 */ /* 0x000fe4000f8efc3f */
[----:B------:R-:W-:Y:S02]  /*aec0*/  UIMAD.WIDE.U32 UR8, UR9, UR12, URZ ;  /* 0x0000000c090872a5 */ /* 0x000fe4000f8e003f */
[----:B------:R-:W-:Y:S01]  /*aed0*/  USEL UR10, UR10, 0xffff, !UP0 ;  /* 0x0000ffff0a0a7887 */ /* 0x000fe2000c000000 */
[----:B------:R-:W-:Y:S01]  /*aee0*/  ULDC UR12, c[0x0][0x14] ;  /* 0x00000500000c7ab9 */ /* 0x000fe20000000800 */
[----:B------:R-:W-:Y:S02]  /*aef0*/  USHF.L.U32 UR11, UR14, UR11, URZ ;  /* 0x0000000b0e0b7299 */ /* 0x000fe4000800063f */
[----:B------:R-:W-:Y:S02]  /*af00*/  UIMAD.WIDE.U32 UR38, UR8, UR12, URZ ;  /* 0x0000000c082672a5 */ /* 0x000fe4000f8e003f */
[----:B------:R-:W-:-:S02]  /*af10*/  UIMAD UR29, UR9, UR12, URZ ;  /* 0x0000000c091d72a4 */ /* 0x000fc4000f8e023f */
[----:B------:R-:W-:Y:S02]  /*af20*/  ULOP3.LUT UR10, UR10, 0xffff, URZ, 0xc0, !UPT ;  /* 0x0000ffff0a0a7892 */ /* 0x000fe4000f8ec03f */
[----:B------:R-:W-:Y:S02]  /*af30*/  ULOP3.LUT UR6, UR6, 0x80, URZ, 0xc0, !UPT ;  /* 0x0000008006067892 */ /* 0x000fe4000f8ec03f */
[----:B------:R-:W-:Y:S02]  /*af40*/  ULOP3.LUT UR7, UR7, 0x2000, URZ, 0xc0, !UPT ;  /* 0x0000200007077892 */ /* 0x000fe4000f8ec03f */
[----:B------:R-:W-:Y:S02]  /*af50*/  ULOP3.LUT UR21, UR21, UR11, URZ, 0xfc, !UPT ;  /* 0x0000000b15157292 */ /* 0x000fe4000f8efc3f */
[----:B------:R-:W-:Y:S02]  /*af60*/  UIADD3 UR29, UR39, UR29, URZ ;  /* 0x0000001d271d7290 */ /* 0x000fe4000fffe03f */
[----:B------:R-:W-:-:S12]  /*af70*/  USHF.L.U32 UR30, UR30, UR10, URZ ;  /* 0x0000000a1e1e7299 */ /* 0x000fd8000800063f */
.L_x_307:
[----:B------:R-:W-:-:S03]  /*af80*/  UMOV UR8, 0xffffffff ;  /* 0xffffffff00087882 */ /* 0x000fc60000000000 */
[----:B------:R-:W-:Y:S05]  /*af90*/  BRA.DIV UR8, `(.L_x_297) ;  /* 0x0000001208007947 */ /* 0x000fea000b800000 */
[----:B------:R-:W-:-:S13]  /*afa0*/  ELECT P6, URZ, PT ;  /* 0x00000000003f782f */ /* 0x000fda00038c0000 */
.L_x_319:
[----:B------:R-:W0:Y:S01]  /*afb0*/  LDC R4, c[0x0][0x28c] ;  /* 0x0000a300ff047b82 */ /* 0x000e220000000800 */
[----:B------:R-:W-:Y:S01]  /*afc0*/  BSSY B1, `(.L_x_298) ;  /* 0x0000048000017945 */ /* 0x000fe20003800000 */
[----:B0-----:R-:W-:-:S13]  /*afd0*/  ISETP.LT.OR P6, PT, R4, 0x1, !P6 ;  /* 0x000000010400780c */ /* 0x001fda00077c1670 */
[----:B------:R-:W-:Y:S05]  /*afe0*/  @P6 BRA `(.L_x_299) ;  /* 0x0000000400146947 */ /* 0x000fea0003800000 */
[----:B------:R-:W-:Y:S01]  /*aff0*/  LEA R11, R11, UR37, 0x1 ;  /* 0x000000250b0b7c11 */ /* 0x000fe2000f8e08ff */
[----:B------:R-:W-:Y:S01]  /*b000*/  IMAD.MOV.U32 R21, RZ, RZ, RZ ;  /* 0x000000ffff157224 */ /* 0x000fe200078e00ff */
[----:B------:R-:W-:Y:S01]  /*b010*/  LEA R20, R20, UR6, 0x8 ;  /* 0x0000000614147c11 */ /* 0x000fe2000f8e40ff */
[----:B------:R-:W-:Y:S02]  /*b020*/  IMAD.MOV.U32 R4, RZ, RZ, R8 ;  /* 0x000000ffff047224 */ /* 0x000fe400078e0008 */
[----:B------:R-:W-:Y:S02]  /*b030*/  IMAD.MOV.U32 R5, RZ, RZ, R0 ;  /* 0x000000ffff057224 */ /* 0x000fe400078e0000 */
[----:B------:R-:W-:Y:S02]  /*b040*/  IMAD.MOV.U32 R6, RZ, RZ, R12 ;  /* 0x000000ffff067224 */ /* 0x000fe400078e000c */
[----:B------:R-:W-:-:S07]  /*b050*/  IMAD.SHL.U32 R15, R11, 0x40, RZ ;  /* 0x000000400b0f7824 */ /* 0x000fce00078e00ff */
.L_x_302:
[----:B------:R-:W0:Y:S01]  /*b060*/  S2R R14, SR_CgaCtaId ;  /* 0x00000000000e7919 */ /* 0x000e220000008800 */
[----:B------:R-:W-:Y:S02]  /*b070*/  MOV R7, 0x400 ;  /* 0x0000040000077802 */ /* 0x000fe40000000f00 */
[----:B------:R-:W-:-:S13]  /*b080*/  LOP3.LUT P1, RZ, R18, 0x7f, RZ, 0xc0, !PT ;  /* 0x0000007f12ff7812 */ /* 0x000fda000782c0ff */
[----:B------:R-:W1:Y:S01]  /*b090*/  @!P1 LDC R11, c[0x0][0x500] ;  /* 0x00014000ff0b9b82 */ /* 0x000e620000000800 */
[----:B0-----:R-:W-:Y:S02]  /*b0a0*/  LEA R22, R14, R7, 0x18 ;  /* 0x000000070e167211 */ /* 0x001fe400078ec0ff */
[----:B------:R-:W-:-:S03]  /*b0b0*/  SHF.L.U32 R7, R5, 0x1f, RZ ;  /* 0x0000001f05077819 */ /* 0x000fc600000006ff */
[----:B------:R-:W-:-:S04]  /*b0c0*/  IMAD R14, R6, 0x8, R22 ;  /* 0x00000008060e7824 */ /* 0x000fc800078e0216 */
[----:B------:R-:W0:Y:S02]  /*b0d0*/  SYNCS.PHASECHK.TRANS64.TRYWAIT P0, [R14+URZ+0x28], R7 ;  /* 0x000028070e0075a7 */ /* 0x000e24000800017f */
[----:B01----:R-:W-:Y:S05]  /*b0e0*/  @!P0 BRA `(.L_x_300) ;  /* 0x0000000c00cc8947 */ /* 0x003fea0003800000 */
.L_x_320:
[----:B0-----:R-:W-:Y:S01]  /*b0f0*/  PRMT R7, R9, 0x9910, RZ ;  /* 0x0000991009077816 */ /* 0x001fe200000000ff */
[----:B------:R0:W-:Y:S03]  /*b100*/  @!P1 SYNCS.ARRIVE.TRANS64 RZ, [R14+URZ], R11 ;  /* 0x0000000b0eff99a7 */ /* 0x0001e6000800003f */
[----:B------:R-:W-:-:S13]  /*b110*/  ISETP.NE.AND P0, PT, R7, 0x2, PT ;  /* 0x000000020700780c */ /* 0x000fda0003f05270 */
[----:B0-----:R-:W-:Y:S05]  /*b120*/  @P0 BRA `(.L_x_301) ;  /* 0x0000000000040947 */ /* 0x001fea0003800000 */
[----:B------:R-:W-:Y:S01]  /*b130*/  BPT.TRAP 0x1 ;  /* 0x000000040000795c */ /* 0x000fe20000300000 */
.L_x_301:
[----:B------:R-:W-:Y:S01]  /*b140*/  LEA R7, R6, UR37, 0x2 ;  /* 0x0000002506077c11 */ /* 0x000fe2000f8e10ff */
[----:B------:R-:W-:Y:S01]  /*b150*/  VIADD R4, R4, 0xffffffff ;  /* 0xffffffff04047836 */ /* 0x000fe20000000000 */
[----:B------:R-:W-:Y:S01]  /*b160*/  LEA R11, R6, UR7, 0xf ;  /* 0x00000007060b7c11 */ /* 0x000fe2000f8e78ff */
[----:B------:R-:W-:Y:S01]  /*b170*/  UIADD3 UR14, UP0, UR40, 0xf0, URZ ;  /* 0x000000f0280e7890 */ /* 0x000fe2000ff1e03f */
[----:B------:R-:W-:Y:S01]  /*b180*/  R2UR UR34, R21 ;  /* 0x00000000152272ca */ /* 0x000fe200000e0000 */
[----:B------:R-:W-:Y:S01]  /*b190*/  IMAD.SHL.U32 R7, R7, 0x1000, RZ ;  /* 0x0000100007077824 */ /* 0x000fe200078e00ff */
[----:B------:R-:W-:Y:S01]  /*b1a0*/  R2UR UR33, R14 ;  /* 0x000000000e2172ca */ /* 0x000fe200000e0000 */
[--C-:B------:R-:W-:Y:S01]  /*b1b0*/  IMAD R11, R11, 0x2, R22.reuse ;  /* 0x000000020b0b7824 */ /* 0x100fe200078e0216 */
[----:B------:R-:W-:Y:S01]  /*b1c0*/  R2UR UR36, R13 ;  /* 0x000000000d2472ca */ /* 0x000fe200000e0000 */
[----:B------:R-:W-:Y:S01]  /*b1d0*/  IMAD R7, R7, 0x2, R22 ;  /* 0x0000000207077824 */ /* 0x000fe200078e0216 */
[----:B------:R-:W-:Y:S01]  /*b1e0*/  R2UR UR35, R15 ;  /* 0x000000000f2372ca */ /* 0x000fe200000e0000 */
[----:B------:R-:W-:Y:S01]  /*b1f0*/  UIADD3 UR42, UP1, UR40, 0x1f0, URZ ;  /* 0x000001f0282a7890 */ /* 0x000fe2000ff3e03f */
[----:B------:R-:W-:Y:S01]  /*b200*/  R2UR UR8, R11 ;  /* 0x000000000b0872ca */ /* 0x000fe200000e0000 */
[----:B------:R-:W-:Y:S01]  /*b210*/  UIADD3.X UR15, URZ, UR41, URZ, UP0, !UPT ;  /* 0x000000293f0f7290 */ /* 0x000fe200087fe43f */
[----:B------:R-:W-:Y:S01]  /*b220*/  R2UR UR24, R7 ;  /* 0x00000000071872ca */ /* 0x000fe200000e0000 */
[----:B------:R-:W-:Y:S01]  /*b230*/  UPRMT UR31, URZ, 0x5410, UR30 ;  /* 0x000054103f1f7896 */ /* 0x000fe2000800001e */
[----:B------:R-:W-:Y:S01]  /*b240*/  R2UR UR19, R20 ;  /* 0x00000000141372ca */ /* 0x000fe200000e0000 */
[----:B------:R-:W-:Y:S01]  /*b250*/  UIADD3 UR26, UR34, 0x40, URZ ;  /* 0x00000040221a7890 */ /* 0x000fe2000fffe03f */
[----:B------:R-:W-:Y:S01]  /*b260*/  ISETP.GT.AND P1, PT, R4, 0x1, PT ;  /* 0x000000010400780c */ /* 0x000fe20003f24270 */
[----:B------:R-:W-:Y:S01]  /*b270*/  UIADD3.X UR43, URZ, UR41, URZ, UP1, !UPT ;  /* 0x000000293f2b7290 */ /* 0x000fe20008ffe43f */
[----:B------:R-:W-:Y:S01]  /*b280*/  VIADD R6, R6, 0x1 ;  /* 0x0000000106067836 */ /* 0x000fe20000000000 */
[----:B------:R-:W-:Y:S01]  /*b290*/  UPRMT UR44, URZ, 0x5410, UR21 ;  /* 0x000054103f2c7896 */ /* 0x000fe20008000015 */
[----:B------:R-:W-:Y:S01]  /*b2a0*/  VIADD R21, R21, 0x80 ;  /* 0x0000008015157836 */ /* 0x000fe20000000000 */
[----:B------:R-:W-:Y:S01]  /*b2b0*/  UMOV UR22, 0x0 ;  /* 0x0000000000167882 */ /* 0x000fe20000000000 */
[----:B------:R-:W-:Y:S01]  /*b2c0*/  UMOV UR23, 0x10000000 ;  /* 0x1000000000177882 */ /* 0x000fe20000000000 */
[----:B------:R-:W-:Y:S01]  /*b2d0*/  UIADD3 UR16, UR8, 0x28100, URZ ;  /* 0x0002810008107890 */ /* 0x000fe2000fffe03f */
[----:B------:R-:W-:Y:S01]  /*b2e0*/  ISETP.NE.AND P0, PT, R6, 0x5, PT ;  /* 0x000000050600780c */ /* 0x000fe20003f05270 */
[----:B------:R-:W-:-:S02]  /*b2f0*/  UIADD3 UR32, UR24, 0x100, URZ ;  /* 0x0000010018207890 */ /* 0x000fc4000fffe03f */
[----:B------:R-:W-:Y:S01]  /*b300*/  UIADD3 UR24, UR24, 0x4100, URZ ;  /* 0x0000410018187890 */ /* 0x000fe2000fffe03f */
[----:B------:R-:W-:Y:S01]  /*b310*/  SEL R14, RZ, 0x1, P0 ;  /* 0x00000001ff0e7807 */ /* 0x000fe20000000000 */
[----:B------:R-:W-:Y:S01]  /*b320*/  UIADD3 UR8, UR8, 0x30100, URZ ;  /* 0x0003010008087890 */ /* 0x000fe2000fffe03f */
[----:B------:R-:W-:Y:S01]  /*b330*/  SEL R6, R6, RZ, P0 ;  /* 0x000000ff06067207 */ /* 0x000fe20000000000 */
[----:B------:R-:W-:Y:S01]  /*b340*/  UMOV UR25, UR33 ;  /* 0x0000002100197c82 */ /* 0x000fe20008000000 */
[----:B------:R-:W-:Y:S01]  /*b350*/  UMOV UR28, UR36 ;  /* 0x00000024001c7c82 */ /* 0x000fe20008000000 */
[----:B------:R-:W-:Y:S01]  /*b360*/  UMOV UR27, UR35 ;  /* 0x00000023001b7c82 */ /* 0x000fe20008000000 */
[----:B------:R-:W-:Y:S01]  /*b370*/  UMOV UR17, UR33 ;  /* 0x0000002100117c82 */ /* 0x000fe20008000000 */
[----:B------:R-:W-:Y:S01]  /*b380*/  UMOV UR18, UR34 ;  /* 0x0000002200127c82 */ /* 0x000fe20008000000 */
[----:B------:R-:W-:Y:S01]  /*b390*/  UMOV UR20, UR36 ;  /* 0x0000002400147c82 */ /* 0x000fe20008000000 */
[----:B------:R0:W-:Y:S01]  /*b3a0*/  UTMALDG.3D.MULTICAST [UR32], [UR14], UR31, desc[UR22] ;  /* 0x000016200e0073b4 */ /* 0x0001e2000801181f */
[----:B------:R-:W-:Y:S01]  /*b3b0*/  UMOV UR9, UR33 ;  /* 0x0000002100097c82 */ /* 0x000fe20008000000 */
[----:B------:R-:W-:Y:S01]  /*b3c0*/  UMOV UR11, UR19 ;  /* 0x00000013000b7c82 */ /* 0x000fe20008000000 */
[----:B------:R-:W-:Y:S01]  /*b3d0*/  UMOV UR12, UR36 ;  /* 0x00000024000c7c82 */ /* 0x000fe20008000000 */
[----:B------:R-:W-:Y:S01]  /*b3e0*/  UMOV UR10, UR26 ;  /* 0x0000001a000a7c82 */ /* 0x000fe20008000000 */
[----:B------:R-:W-:Y:S01]  /*b3f0*/  LOP3.LUT R5, R5, R14, RZ, 0x3c, !PT ;  /* 0x0000000e05057212 */ /* 0x000fe200078e3cff */
[----:B------:R0:W-:Y:S01]  /*b400*/  UTMALDG.3D.MULTICAST [UR24], [UR14], UR31, desc[UR22] ;  /* 0x000016180e0073b4 */ /* 0x0001e2000801181f */
[----:B------:R0:W-:Y:S01]  /*b410*/  UTMALDG.3D.MULTICAST [UR16], [UR42], UR44, desc[UR22] ;  /* 0x000016102a0073b4 */ /* 0x0001e2000801182c */
[----:B------:R0:W-:Y:S02]  /*b420*/  UTMALDG.3D.MULTICAST [UR8], [UR42], UR44, desc[UR22] ;  /* 0x000016082a0073b4 */ /* 0x0001e4000801182c */
[----:B0-----:R-:W-:Y:S05]  /*b430*/  @P1 BRA `(.L_x_302) ;  /* 0xfffffffc00081947 */ /* 0x001fea000383ffff */
.L_x_299:
[----:B------:R-:W-:Y:S05]  /*b440*/  BSYNC B1 ;  /* 0x0000000000017941 */ /* 0x000fea0003800000 */
.L_x_298:
[----:B------:R-:W-:Y:S01]  /*b450*/  LOP3.LUT P1, RZ, R10, 0xff, RZ, 0xc0, !PT ;  /* 0x000000ff0aff7812 */ /* 0x000fe2000782c0ff */
[C---:B------:R-:W-:Y:S01]  /*b460*/  IMAD.IADD R12, R3.reuse, 0x1, R12 ;  /* 0x00000001030c7824 */ /* 0x040fe200078e020c */
[----:B------:R-:W-:Y:S01]  /*b470*/  ULDC.64 UR8, c[0x0][0x650] ;  /* 0x0001940000087ab9 */ /* 0x000fe20000000a00 */
[C---:B------:R-:W-:Y:S01]  /*b480*/  ISETP.GE.U32.AND P2, PT, R3.reuse, 0x5, PT ;  /* 0x000000050300780c */ /* 0x040fe20003f46070 */
[----:B------:R-:W-:Y:S01]  /*b490*/  BSSY B1, `(.L_x_303) ;  /* 0x000006a000017945 */ /* 0x000fe20003800000 */
[----:B------:R-:W-:Y:S01]  /*b4a0*/  IMAD.MOV.U32 R11, RZ, RZ, -0x1 ;  /* 0xffffffffff0b7424 */ /* 0x000fe200078e00ff */
[----:B------:R-:W-:Y:S01]  /*b4b0*/  ISETP.GT.U32.AND P0, PT, R12, 0x4, PT ;  /* 0x000000040c00780c */ /* 0x000fe20003f04070 */
[----:B------:R-:W-:Y:S01]  /*b4c0*/  IMAD.MOV.U32 R20, RZ, RZ, -0x1 ;  /* 0xffffffffff147424 */ /* 0x000fe200078e00ff */
[----:B------:R-:W-:Y:S01]  /*b4d0*/  PRMT R10, RZ, 0x7610, R10 ;  /* 0x00007610ff0a7816 */ /* 0x000fe2000000000a */
[----:B------:R-:W-:Y:S01]  /*b4e0*/  IMAD.MOV.U32 R13, RZ, RZ, -0x1 ;  /* 0xffffffffff0d7424 */ /* 0x000fe200078e00ff */
[----:B------:R-:W-:-:S03]  /*b4f0*/  ISETP.LT.U32.AND P0, PT, R3, 0x5, P0 ;  /* 0x000000050300780c */ /* 0x000fc60000701070 */
[----:B------:R-:W0:Y:S01]  /*b500*/  @P1 S2R R5, SR_CgaCtaId ;  /* 0x0000000000051919 */ /* 0x000e220000008800 */
[----:B------:R-:W-:-:S04]  /*b510*/  @P1 MOV R4, 0x400 ;  /* 0x0000040000041802 */ /* 0x000fc80000000f00 */
[----:B0-----:R-:W-:Y:S01]  /*b520*/  @P1 LEA R6, R5, R4, 0x18 ;  /* 0x0000000405061211 */ /* 0x001fe200078ec0ff */
[----:B------:R-:W-:-:S03]  /*b530*/  IMAD.WIDE.U32 R4, R12, -0x33333333, RZ ;  /* 0xcccccccd0c047825 */ /* 0x000fc600078e00ff */
[----:B------:R0:W-:Y:S01]  /*b540*/  @P1 SYNCS.ARRIVE.TRANS64.A1T0 RZ, [R6+URZ+0x68], RZ ;  /* 0x000068ff06ff19a7 */ /* 0x0001e2000810003f */
[----:B------:R-:W-:Y:S02]  /*b550*/  IADD3 R16, P1, R16, UR38, RZ ;  /* 0x0000002610107c10 */ /* 0x000fe4000ff3e0ff */
[----:B------:R-:W-:Y:S02]  /*b560*/  SHF.R.U32.HI R7, RZ, 0x2, R5 ;  /* 0x00000002ff077819 */ /* 0x000fe40000011605 */
[----:B------:R-:W-:Y:S02]  /*b570*/  SEL R5, RZ, 0x1, !P0 ;  /* 0x00000001ff057807 */ /* 0x000fe40004000000 */
[----:B------:R-:W-:Y:S01]  /*b580*/  IADD3.X R17, R17, UR29, RZ, P1, !PT ;  /* 0x0000001d11117c10 */ /* 0x000fe20008ffe4ff */
[----:B------:R-:W-:Y:S01]  /*b590*/  IMAD R12, R7, -0x5, R12 ;  /* 0xfffffffb070c7824 */ /* 0x000fe200078e020c */
[----:B------:R-:W-:Y:S02]  /*b5a0*/  ISETP.GE.U32.AND P0, PT, R16, UR8, PT ;  /* 0x0000000810007c0c */ /* 0x000fe4000bf06070 */
[----:B------:R-:W-:-:S02]  /*b5b0*/  LOP3.LUT R0, R0, R5, RZ, 0x3c, !PT ;  /* 0x0000000500007212 */ /* 0x000fc400078e3cff */
[----:B------:R-:W-:Y:S02]  /*b5c0*/  ISETP.GE.U32.AND.EX P0, PT, R17, UR9, PT, P0 ;  /* 0x0000000911007c0c */ /* 0x000fe4000bf06100 */
[----:B------:R-:W-:Y:S02]  /*b5d0*/  @P2 LOP3.LUT R0, R0, 0x1, R7, 0x78, !PT ;  /* 0x0000000100002812 */ /* 0x000fe400078e7807 */
[----:B------:R-:W-:-:S09]  /*b5e0*/  PRMT R4, RZ, 0x7610, R4 ;  /* 0x00007610ff047816 */ /* 0x000fd20000000004 */
[----:B0-----:R-:W-:Y:S05]  /*b5f0*/  @P0 BRA `(.L_x_304) ;  /* 0x00000004004c0947 */ /* 0x001fea0003800000 */
[----:B------:R-:W0:Y:S01]  /*b600*/  S2R R14, SR_CTAID.X ;  /* 0x00000000000e7919 */ /* 0x000e220000002500 */
[----:B------:R-:W-:Y:S01]  /*b610*/  ULDC.64 UR8, c[0x0][0x628] ;  /* 0x00018a0000087ab9 */ /* 0x000fe20000000a00 */
[----:B------:R-:W1:Y:S01]  /*b620*/  LDC R15, c[0x0][0x144] ;  /* 0x00005100ff0f7b82 */ /* 0x000e620000000800 */
[----:B------:R-:W-:Y:S01]  /*b630*/  ISETP.NE.U32.AND P0, PT, RZ, UR8, PT ;  /* 0x00000008ff007c0c */ /* 0x000fe2000bf05070 */
[----:B------:R-:W2:Y:S01]  /*b640*/  S2R R11, SR_CTAID.Y ;  /* 0x00000000000b7919 */ /* 0x000ea20000002600 */
[----:B------:R-:W-:Y:S01]  /*b650*/  ULDC UR10, c[0x0][0x150] ;  /* 0x00005400000a7ab9 */ /* 0x000fe20000000800 */
[----:B------:R-:W-:Y:S01]  /*b660*/  ULDC UR11, c[0x0][0x630] ;  /* 0x00018c00000b7ab9 */ /* 0x000fe20000000800 */
[----:B------:R-:W-:Y:S01]  /*b670*/  ISETP.NE.AND.EX P0, PT, RZ, UR9, PT, P0 ;  /* 0x00000009ff007c0c */ /* 0x000fe2000bf05300 */
[----:B------:R-:W-:Y:S01]  /*b680*/  IMAD.MOV.U32 R4, RZ, RZ, R16 ;  /* 0x000000ffff047224 */ /* 0x000fe200078e0010 */
[----:B0-----:R-:W-:-:S05]  /*b690*/  I2FP.F32.U32 R5, R14 ;  /* 0x0000000e00057245 */ /* 0x001fca0000201000 */
[----:B------:R-:W-:Y:S01]  /*b6a0*/  FMUL R20, R5, UR10 ;  /* 0x0000000a05147c20 */ /* 0x000fe20008400000 */
[----:B------:R-:W-:-:S05]  /*b6b0*/  IMAD.MOV.U32 R5, RZ, RZ, R17 ;  /* 0x000000ffff057224 */ /* 0x000fca00078e0011 */
[----:B--2---:R-:W-:Y:S05]  /*b6c0*/  @!P0 BRA `(.L_x_305) ;  /* 0x0000000000288947 */ /* 0x004fea0003800000 */
[----:B------:R-:W-:Y:S02]  /*b6d0*/  ULDC UR10, c[0x0][0x634] ;  /* 0x00018d00000a7ab9 */ /* 0x000fe40000000800 */
[----:B------:R-:W-:-:S05]  /*b6e0*/  IADD3 R5, P0, R16, UR10, RZ ;  /* 0x0000000a10057c10 */ /* 0x000fca000ff1e0ff */
[----:B------:R-:W-:-:S04]  /*b6f0*/  IMAD.X R13, RZ, RZ, R17, P0 ;  /* 0x000000ffff0d7224 */ /* 0x000fc800000e0611 */
[----:B------:R-:W-:-:S04]  /*b700*/  IMAD.WIDE.U32 R6, R13, UR8, RZ ;  /* 0x000000080d067c25 */ /* 0x000fc8000f8e00ff */
[----:B------:R-:W-:-:S04]  /*b710*/  IMAD.WIDE.U32 R6, P0, R5, UR9, R6 ;  /* 0x0000000905067c25 */ /* 0x000fc8000f800006 */
[----:B------:R-:W-:-:S04]  /*b720*/  IMAD.WIDE.U32 R4, R5, UR8, RZ ;  /* 0x0000000805047c25 */ /* 0x000fc8000f8e00ff */
[----:B------:R-:W-:Y:S01]  /*b730*/  IMAD.MOV.U32 R4, RZ, RZ, R7 ;  /* 0x000000ffff047224 */ /* 0x000fe200078e0007 */
[----:B------:R-:W-:Y:S01]  /*b740*/  IADD3 RZ, P1, R5, R6, RZ ;  /* 0x0000000605ff7210 */ /* 0x000fe20007f3e0ff */
[----:B------:R-:W-:-:S04]  /*b750*/  IMAD.X R5, RZ, RZ, RZ, P0 ;  /* 0x000000ffff057224 */ /* 0x000fc800000e06ff */
[----:B------:R-:W-:-:S08]  /*b760*/  IMAD.WIDE.U32.X R4, R13, UR9, R4, P1 ;  /* 0x000000090d047c25 */ /* 0x000fd000088e0404 */
.L_x_305:
[--C-:B------:R-:W-:Y:S01]  /*b770*/  SHF.R.U64 R13, R4, UR11, R5.reuse ;  /* 0x0000000b040d7c19 */ /* 0x100fe20008001205 */
[----:B------:R-:W0:Y:S01]  /*b780*/  F2I.U32.TRUNC.NTZ R20, R20 ;  /* 0x0000001400147305 */ /* 0x000e22000020f000 */
[----:B------:R-:W-:Y:S01]  /*b790*/  SHF.R.U32.HI R4, RZ, UR11, R5 ;  /* 0x0000000bff047c19 */ /* 0x000fe20008011605 */
[----:B------:R-:W-:Y:S01]  /*b7a0*/  ULDC.64 UR8, c[0x0][0x620] ;  /* 0x0001880000087ab9 */ /* 0x000fe20000000a00 */
[----:B------:R-:W-:Y:S01]  /*b7b0*/  IADD3 R7, P0, RZ, -R13, RZ ;  /* 0x8000000dff077210 */ /* 0x000fe20007f1e0ff */
[----:B------:R-:W-:Y:S01]  /*b7c0*/  ULDC.64 UR10, c[0x0][0x640] ;  /* 0x00019000000a7ab9 */ /* 0x000fe20000000a00 */
[----:B------:R-:W2:Y:S03]  /*b7d0*/  LDC R22, c[0x0][0x148] ;  /* 0x00005200ff167b82 */ /* 0x000ea60000000800 */
[----:B------:R-:W-:Y:S01]  /*b7e0*/  IMAD.X R4, RZ, RZ, ~R4, P0 ;  /* 0x000000ffff047224 */ /* 0x000fe200000e0e04 */
[----:B------:R-:W-:-:S03]  /*b7f0*/  ISETP.NE.U32.AND P0, PT, RZ, UR10, PT ;  /* 0x0000000aff007c0c */ /* 0x000fc6000bf05070 */
[----:B------:R-:W-:Y:S01]  /*b800*/  IMAD R6, R4, UR8, RZ ;  /* 0x0000000804067c24 */ /* 0x000fe2000f8e02ff */
[----:B------:R-:W-:Y:S01]  /*b810*/  ISETP.NE.AND.EX P0, PT, RZ, UR11, PT, P0 ;  /* 0x0000000bff007c0c */ /* 0x000fe2000bf05300 */
[----:B------:R-:W-:Y:S01]  /*b820*/  IMAD.WIDE.U32 R4, R7, UR8, R16 ;  /* 0x0000000807047c25 */ /* 0x000fe2000f8e0010 */
[----:B------:R-:W-:-:S03]  /*b830*/  ULDC UR8, c[0x0][0x618] ;  /* 0x0001860000087ab9 */ /* 0x000fc60000000800 */
[----:B------:R-:W-:Y:S01]  /*b840*/  IMAD R7, R7, UR9, R6 ;  /* 0x0000000907077c24 */ /* 0x000fe2000f8e0206 */
[----:B------:R-:W-:Y:S01]  /*b850*/  ULDC UR9, c[0x0][0x154] ;  /* 0x0000550000097ab9 */ /* 0x000fe20000000800 */
[----:B0-----:R-:W-:Y:S02]  /*b860*/  IMAD.MOV R6, RZ, RZ, -R20 ;  /* 0x000000ffff067224 */ /* 0x001fe400078e0a14 */
[----:B------:R-:W-:Y:S02]  /*b870*/  IMAD.IADD R5, R5, 0x1, R7 ;  /* 0x0000000105057824 */ /* 0x000fe400078e0207 */
[----:B-1----:R-:W-:Y:S01]  /*b880*/  IMAD R14, R15, R6, R14 ;  /* 0x000000060f0e7224 */ /* 0x002fe200078e020e */
[----:B------:R-:W-:Y:S02]  /*b890*/  I2FP.F32.U32 R6, R11 ;  /* 0x0000000b00067245 */ /* 0x000fe40000201000 */
[--C-:B------:R-:W-:Y:S02]  /*b8a0*/  SHF.R.U64 R15, R4, UR8, R5.reuse ;  /* 0x00000008040f7c19 */ /* 0x100fe40008001205 */
[----:B------:R-:W-:Y:S01]  /*b8b0*/  SHF.R.U32.HI R4, RZ, UR8, R5 ;  /* 0x00000008ff047c19 */ /* 0x000fe20008011605 */
[----:B------:R-:W-:Y:S01]  /*b8c0*/  FMUL R6, R6, UR9 ;  /* 0x0000000906067c20 */ /* 0x000fe20008400000 */
[----:B------:R-:W-:-:S02]  /*b8d0*/  ULDC UR8, c[0x0][0x608] ;  /* 0x0001820000087ab9 */ /* 0x000fc40000000800 */
[--C-:B------:R-:W-:Y:S01]  /*b8e0*/  SHF.R.U64 R21, R15, UR8, R4.reuse ;  /* 0x000000080f157c19 */ /* 0x100fe20008001204 */
[----:B------:R0:W1:Y:S01]  /*b8f0*/  F2I.U32.TRUNC.NTZ R24, R6 ;  /* 0x0000000600187305 */ /* 0x000062000020f000 */
[----:B------:R-:W-:Y:S01]  /*b900*/  SHF.R.U32.HI R4, RZ, UR8, R4 ;  /* 0x00000008ff047c19 */ /* 0x000fe20008011604 */
[----:B------:R-:W-:-:S03]  /*b910*/  ULDC UR8, c[0x0][0x658] ;  /* 0x0001960000087ab9 */ /* 0x000fc60000000800 */
[--C-:B------:R-:W-:Y:S02]  /*b920*/  SHF.R.U64 R20, R21, UR8, R4.reuse ;  /* 0x0000000815147c19 */ /* 0x100fe40008001204 */
[----:B------:R-:W-:-:S03]  /*b930*/  SHF.R.U32.HI R23, RZ, UR8, R4 ;  /* 0x00000008ff177c19 */ /* 0x000fc60008011604 */
[----:B------:R-:W-:Y:S02]  /*b940*/  IMAD.MOV.U32 R4, RZ, RZ, R20 ;  /* 0x000000ffff047224 */ /* 0x000fe400078e0014 */
[----:B------:R-:W-:Y:S01]  /*b950*/  IMAD.MOV.U32 R5, RZ, RZ, R23 ;  /* 0x000000ffff057224 */ /* 0x000fe200078e0017 */
[----:B0-----:R-:W-:Y:S06]  /*b960*/  @!P0 BRA `(.L_x_306) ;  /* 0x0000000000288947 */ /* 0x001fec0003800000 */
        /* <DEDUP_REMOVED lines=10> */
.L_x_306:
[----:B------:R-:W-:Y:S01]  /*ba10*/  ISETP.NE.AND P0, PT, R2, 0x1, PT ;  /* 0x000000010200780c */ /* 0x000fe20003f05270 */
[----:B------:R-:W-:Y:S01]  /*ba20*/  ULDC UR8, c[0x0][0x648] ;  /* 0x0001920000087ab9 */ /* 0x000fe20000000800 */
[----:B-1----:R-:W-:Y:S01]  /*ba30*/  IMAD.MOV R24, RZ, RZ, -R24 ;  /* 0x000000ffff187224 */ /* 0x002fe200078e0a18 */
[----:B------:R-:W-:Y:S01]  /*ba40*/  SHF.R.U64 R4, R4, UR8, R5 ;  /* 0x0000000804047c19 */ /* 0x000fe20008001205 */
[----:B------:R-:W-:Y:S01]  /*ba50*/  ULDC UR8, c[0x0][0x638] ;  /* 0x00018e0000087ab9 */ /* 0x000fe20000000800 */
[----:B------:R-:W-:Y:S01]  /*ba60*/  LOP3.LUT R21, R21, UR13, RZ, 0xc0, !PT ;  /* 0x0000000d15157c12 */ /* 0x000fe2000f8ec0ff */
[----:B------:R-:W-:Y:S02]  /*ba70*/  ULDC UR9, c[0x0][0x610] ;  /* 0x0001840000097ab9 */ /* 0x000fe40000000800 */
[----:B------:R-:W-:Y:S02]  /*ba80*/  IMAD.MOV R5, RZ, RZ, -R4 ;  /* 0x000000ffff057224 */ /* 0x000fe400078e0a04 */
[----:B------:R-:W-:-:S02]  /*ba90*/  IMAD R21, R4, UR5, R21 ;  /* 0x0000000504157c24 */ /* 0x000fc4000f8e0215 */
[----:B------:R-:W-:Y:S01]  /*baa0*/  IMAD R20, R5, UR8, R20 ;  /* 0x0000000805147c24 */ /* 0x000fe2000f8e0214 */
[----:B------:R-:W-:Y:S01]  /*bab0*/  ULDC UR8, c[0x0][0x600] ;  /* 0x0001800000087ab9 */ /* 0x000fe20000000800 */
[----:B--2---:R-:W-:Y:S01]  /*bac0*/  @P0 IMAD R14, R22, R24, R11 ;  /* 0x00000018160e0224 */ /* 0x004fe200078e020b */
[----:B------:R-:W-:Y:S01]  /*bad0*/  LOP3.LUT R11, R15, UR4, RZ, 0xc0, !PT ;  /* 0x000000040f0b7c12 */ /* 0x000fe2000f8ec0ff */
[----:B------:R-:W-:Y:S02]  /*bae0*/  IMAD.MOV.U32 R4, RZ, RZ, 0x1 ;  /* 0x00000001ff047424 */ /* 0x000fe400078e00ff */
[----:B------:R-:W-:Y:S02]  /*baf0*/  IMAD R14, R21, UR9, R14 ;  /* 0x00000009150e7c24 */ /* 0x000fe4000f8e020e */
[----:B------:R-:W-:-:S05]  /*bb00*/  IMAD R11, R20, UR8, R11 ;  /* 0x00000008140b7c24 */ /* 0x000fca000f8e020b */
[----:B------:R-:W-:Y:S02]  /*bb10*/  SEL R20, R11, R14, !P0 ;  /* 0x0000000e0b147207 */ /* 0x000fe40004000000 */
[----:B------:R-:W-:-:S07]  /*bb20*/  SEL R11, R14, R11, !P0 ;  /* 0x0000000b0e0b7207 */ /* 0x000fce0004000000 */
.L_x_304:
[----:B------:R-:W-:Y:S05]  /*bb30*/  BSYNC B1 ;  /* 0x0000000000017941 */ /* 0x000fea0003800000 */
.L_x_303:
[----:B------:R-:W-:-:S13]  /*bb40*/  LOP3.LUT P0, RZ, R4, 0xff, RZ, 0xc0, !PT ;  /* 0x000000ff04ff7812 */ /* 0x000fda000780c0ff */
[----:B------:R-:W-:Y:S05]  /*bb50*/  @P0 BRA `(.L_x_307) ;  /* 0xfffffff400080947 */ /* 0x000fea000383ffff */
[----:B------:R-:W-:Y:S05]  /*bb60*/  BSYNC B0 ;  /* 0x0000000000007941 */ /* 0x000fea0003800000 */
.L_x_296:
[----:B------:R-:W-:-:S03]  /*bb70*/  UMOV UR8, 0xffffffff ;  /* 0xffffffff00087882 */ /* 0x000fc60000000000 */
[----:B------:R-:W-:Y:S05]  /*bb80*/  BRA.DIV UR8, `(.L_x_308) ;  /* 0x0000000608387947 */ /* 0x000fea000b800000 */
[----:B------:R-:W-:-:S13]  /*bb90*/  ELECT P6, URZ, PT ;  /* 0x00000000003f782f */ /* 0x000fda00038c0000 */
.L_x_323:
[----:B------:R-:W-:Y:S04]  /*bba0*/  BSSY B0, `(.L_x_309) ;  /* 0x0000034000007945 */ /* 0x000fe80003800000 */
[----:B------:R-:W-:Y:S05]  /*bbb0*/  @!P6 BRA `(.L_x_310) ;  /* 0x0000000000c8e947 */ /* 0x000fea0003800000 */
[----:B------:R-:W-:-:S04]  /*bbc0*/  LOP3.LUT R19, R19, 0x2, RZ, 0xfc, !PT ;  /* 0x0000000213137812 */ /* 0x000fc800078efcff */
[----:B------:R-:W-:-:S13]  /*bbd0*/  ISETP.NE.AND P0, PT, R19, 0x3, PT ;  /* 0x000000031300780c */ /* 0x000fda0003f05270 */
[----:B------:R-:W-:Y:S05]  /*bbe0*/  @!P0 BRA `(.L_x_311) ;  /* 0x0000000000048947 */ /* 0x000fea0003800000 */
[----:B------:R-:W-:Y:S01]  /*bbf0*/  BPT.TRAP 0x1 ;  /* 0x000000040000795c */ /* 0x000fe20000300000 */
.L_x_311:
[----:B------:R-:W0:Y:S01]  /*bc00*/  S2R R3, SR_CgaCtaId ;  /* 0x0000000000037919 */ /* 0x000e220000008800 */
[----:B------:R-:W-:-:S04]  /*bc10*/  MOV R2, 0x400 ;  /* 0x0000040000027802 */ /* 0x000fc80000000f00 */
[----:B0-----:R-:W-:Y:S02]  /*bc20*/  LEA R3, R3, R2, 0x18 ;  /* 0x0000000203037211 */ /* 0x001fe400078ec0ff */
[----:B------:R-:W-:-:S03]  /*bc30*/  SHF.L.U32 R2, R0, 0x1f, RZ ;  /* 0x0000001f00027819 */ /* 0x000fc600000006ff */
[----:B------:R-:W-:-:S04]  /*bc40*/  VIADD R3, R3, 0x28 ;  /* 0x0000002803037836 */ /* 0x000fc80000000000 */
[C---:B------:R-:W-:Y:S02]  /*bc50*/  IMAD R7, R12.reuse, 0x8, R3 ;  /* 0x000000080c077824 */ /* 0x040fe400078e0203 */
[----:B------:R-:W-:Y:S02]  /*bc60*/  VIADD R12, R12, 0x1 ;  /* 0x000000010c0c7836 */ /* 0x000fe40000000000 */
[----:B------:R-:W0:Y:S03]  /*bc70*/  SYNCS.PHASECHK.TRANS64.TRYWAIT P0, [R7+URZ], R2 ;  /* 0x00000002070075a7 */ /* 0x000e26000800017f */
[----:B------:R-:W-:-:S04]  /*bc80*/  ISETP.NE.AND P1, PT, R12, 0x5, PT ;  /* 0x000000050c00780c */ /* 0x000fc80003f25270 */
[----:B------:R-:W-:Y:S02]  /*bc90*/  SEL R5, RZ, 0x1, P1 ;  /* 0x00000001ff057807 */ /* 0x000fe40000800000 */
[----:B------:R-:W-:Y:S02]  /*bca0*/  SEL R12, R12, RZ, P1 ;  /* 0x000000ff0c0c7207 */ /* 0x000fe40000800000 */
[----:B------:R-:W-:-:S03]  /*bcb0*/  LOP3.LUT R5, R0, R5, RZ, 0x3c, !PT ;  /* 0x0000000500057212 */ /* 0x000fc600078e3cff */
[----:B------:R-:W-:Y:S01]  /*bcc0*/  IMAD R9, R12, 0x8, R3 ;  /* 0x000000080c097824 */ /* 0x000fe200078e0203 */
[----:B------:R-:W-:Y:S01]  /*bcd0*/  SHF.L.U32 R4, R5, 0x1f, RZ ;  /* 0x0000001f05047819 */ /* 0x000fe200000006ff */
[----:B0-----:R-:W-:Y:S06]  /*bce0*/  @!P0 BRA `(.L_x_312) ;  /* 0x0000000400008947 */ /* 0x001fec0003800000 */
.L_x_324:
[----:B------:R-:W1:Y:S01]  /*bcf0*/  SYNCS.PHASECHK.TRANS64.TRYWAIT P0, [R9+URZ], R4 ;  /* 0x00000004090075a7 */ /* 0x000e62000800017f */
[----:B------:R-:W-:-:S05]  /*bd00*/  VIADD R0, R12, 0x1 ;  /* 0x000000010c007836 */ /* 0x000fca0000000000 */
[----:B------:R-:W-:-:S04]  /*bd10*/  ISETP.NE.AND P1, PT, R0, 0x5, PT ;  /* 0x000000050000780c */ /* 0x000fc80003f25270 */
[----:B0-----:R-:W-:Y:S02]  /*bd20*/  SEL R2, RZ, 0x1, P1 ;  /* 0x00000001ff027807 */ /* 0x001fe40000800000 */
[----:B------:R-:W-:Y:S02]  /*bd30*/  SEL R0, R0, RZ, P1 ;  /* 0x000000ff00007207 */ /* 0x000fe40000800000 */
[----:B------:R-:W-:-:S03]  /*bd40*/  LOP3.LUT R7, R5, R2, RZ, 0x3c, !PT ;  /* 0x0000000205077212 */ /* 0x000fc600078e3cff */
[----:B------:R-:W-:Y:S01]  /*bd50*/  IMAD R6, R0, 0x8, R3 ;  /* 0x0000000800067824 */ /* 0x000fe200078e0203 */
[----:B------:R-:W-:Y:S01]  /*bd60*/  SHF.L.U32 R5, R7, 0x1f, RZ ;  /* 0x0000001f07057819 */ /* 0x000fe200000006ff */
[----:B-1----:R-:W-:Y:S06]  /*bd70*/  @!P0 BRA `(.L_x_313) ;  /* 0x0000000000f08947 */ /* 0x002fec0003800000 */
.L_x_325:
[----:B------:R-:W1:Y:S01]  /*bd80*/  SYNCS.PHASECHK.TRANS64.TRYWAIT P0, [R6+URZ], R5 ;  /* 0x00000005060075a7 */ /* 0x000e62000800017f */
[----:B------:R-:W-:-:S05]  /*bd90*/  VIADD R0, R0, 0x1 ;  /* 0x0000000100007836 */ /* 0x000fca0000000000 */
[----:B------:R-:W-:-:S04]  /*bda0*/  ISETP.NE.AND P1, PT, R0, 0x5, PT ;  /* 0x000000050000780c */ /* 0x000fc80003f25270 */
[----:B------:R-:W-:Y:S02]  /*bdb0*/  SEL R2, RZ, 0x1, P1 ;  /* 0x00000001ff027807 */ /* 0x000fe40000800000 */
[----:B------:R-:W-:Y:S02]  /*bdc0*/  SEL R0, R0, RZ, P1 ;  /* 0x000000ff00007207 */ /* 0x000fe40000800000 */
[----:B------:R-:W-:-:S03]  /*bdd0*/  LOP3.LUT R7, R7, R2, RZ, 0x3c, !PT ;  /* 0x0000000207077212 */ /* 0x000fc600078e3cff */
[----:B0-----:R-:W-:Y:S01]  /*bde0*/  IMAD R9, R0, 0x8, R3 ;  /* 0x0000000800097824 */ /* 0x001fe200078e0203 */
[----:B------:R-:W-:Y:S01]  /*bdf0*/  SHF.L.U32 R4, R7, 0x1f, RZ ;  /* 0x0000001f07047819 */ /* 0x000fe200000006ff */
[----:B-1----:R-:W-:Y:S06]  /*be00*/  @!P0 BRA `(.L_x_314) ;  /* 0x0000000000e08947 */ /* 0x002fec0003800000 */
.L_x_326:
[----:B------:R-:W1:Y:S01]  /*be10*/  SYNCS.PHASECHK.TRANS64.TRYWAIT P0, [R9+URZ], R4 ;  /* 0x00000004090075a7 */ /* 0x000e62000800017f */
[----:B------:R-:W-:-:S05]  /*be20*/  VIADD R0, R0, 0x1 ;  /* 0x0000000100007836 */ /* 0x000fca0000000000 */
[----:B------:R-:W-:-:S04]  /*be30*/  ISETP.NE.AND P1, PT, R0, 0x5, PT ;  /* 0x000000050000780c */ /* 0x000fc80003f25270 */
[----:B------:R-:W-:Y:S02]  /*be40*/  SEL R2, RZ, 0x1, P1 ;  /* 0x00000001ff027807 */ /* 0x000fe40000800000 */
[----:B------:R-:W-:Y:S02]  /*be50*/  SEL R0, R0, RZ, P1 ;  /* 0x000000ff00007207 */ /* 0x000fe40000800000 */
[----:B------:R-:W-:Y:S01]  /*be60*/  LOP3.LUT R2, R7, R2, RZ, 0x3c, !PT ;  /* 0x0000000207027212 */ /* 0x000fe200078e3cff */
[----:B-1----:R-:W-:Y:S06]  /*be70*/  @!P0 BRA `(.L_x_315) ;  /* 0x0000000000d88947 */ /* 0x002fec0003800000 */
.L_x_327:
[----:B------:R-:W-:Y:S01]  /*be80*/  IMAD R3, R0, 0x8, R3 ;  /* 0x0000000800037824 */ /* 0x000fe200078e0203 */
[----:B------:R-:W-:-:S07]  /*be90*/  SHF.L.U32 R0, R2, 0x1f, RZ ;  /* 0x0000001f02007819 */ /* 0x000fce00000006ff */
.L_x_316:
[----:B--2---:R2:W3:Y:S02]  /*bea0*/  SYNCS.PHASECHK.TRANS64.TRYWAIT P0, [R3+URZ], R0 ;  /* 0x00000000030075a7 */ /* 0x0044e4000800017f */
[----:B---3--:R-:W-:Y:S05]  /*beb0*/  @!P0 NANOSLEEP.SYNCS 0x989680 ;  /* 0x009896800000895d */ /* 0x008fea0003900000 */
[----:B------:R-:W3:Y:S02]  /*bec0*/  @!P0 SYNCS.PHASECHK.TRANS64 P0, [R3+URZ], R0 ;  /* 0x00000000030085a7 */ /* 0x000ee4000800007f */
[----:B---3--:R-:W-:Y:S05]  /*bed0*/  @!P0 BRA `(.L_x_316) ;  /* 0xfffffffc00f08947 */ /* 0x008fea000383ffff */
.L_x_310:
[----:B------:R-:W-:Y:S05]  /*bee0*/  BSYNC B0 ;  /* 0x0000000000007941 */ /* 0x000fea0003800000 */
.L_x_309:
[----:B------:R-:W-:Y:S05]  /*bef0*/  EXIT ;  /* 0x000000000000794d */ /* 0x000fea0003800000 */
.L_x_21:
[----:B---3--:R3:W4:Y:S02]  /*bf00*/  SYNCS.PHASECHK.TRANS64.TRYWAIT P1, [R3+URZ], R0 ;  /* 0x00000000030075a7 */ /* 0x008724000802017f */
[----:B----4-:R-:W-:Y:S05]  /*bf10*/  @!P1 NANOSLEEP.SYNCS 0x989680 ;  /* 0x009896800000995d */ /* 0x010fea0003900000 */
[----:B------:R-:W4:Y:S02]  /*bf20*/  @!P1 SYNCS.PHASECHK.TRANS64 P1, [R3+URZ], R0 ;  /* 0x00000000030095a7 */ /* 0x000f24000802007f */
[----:B----4-:R-:W-:Y:S05]  /*bf30*/  @!P1 BRA `(.L_x_21) ;  /* 0xfffffffc00f09947 */ /* 0x010fea000383ffff */
[----:B------:R-:W-:Y:S05]  /*bf40*/  BRA `(.L_x_20) ;  /* 0xffffff54007c7947 */ /* 0x000fea000383ffff */
.L_x_26:
[----:B-1----:R1:W2:Y:S02]  /*bf50*/  SYNCS.PHASECHK.TRANS64.TRYWAIT P1, [R5+URZ], R4 ;  /* 0x00000004050075a7 */ /* 0x0022a4000802017f */
[----:B--2---:R-:W-:Y:S05]  /*bf60*/  @!P1 NANOSLEEP.SYNCS 0x989680 ;  /* 0x009896800000995d */ /* 0x004fea0003900000 */
[----:B------:R-:W2:Y:S02]  /*bf70*/  @!P1 SYNCS.PHASECHK.TRANS64 P1, [R5+URZ], R4 ;  /* 0x00000004050095a7 */ /* 0x000ea4000802007f */
[----:B--2---:R-:W-:Y:S05]  /*bf80*/  @!P1 BRA `(.L_x_26) ;  /* 0xfffffffc00f09947 */ /* 0x004fea000383ffff */
[----:B------:R-:W-:Y:S05]  /*bf90*/  BRA `(.L_x_25) ;  /* 0xffffff5800f87947 */ /* 0x000fea000383ffff */
.L_x_297:
[----:B------:R-:W-:Y:S01]  /*bfa0*/  BSSY B1, `(.L_x_317) ;  /* 0x0000006000017945 */ /* 0x000fe20003800000 */
[----:B------:R-:W-:-:S07]  /*bfb0*/  IMAD.MOV.U32 R15, RZ, RZ, -0x1 ;  /* 0xffffffffff0f7424 */ /* 0x000fce00078e00ff */
[----:B------:R-:W-:Y:S05]  /*bfc0*/  WARPSYNC.COLLECTIVE R15, `(.L_x_318) ;  /* 0x000000000f0c7348 */ /* 0x000fea0003c00000 */
[----:B------:R-:W-:Y:S02]  /*bfd0*/  ELECT P6, UR62, PT ;  /* 0x00000000003e782f */ /* 0x000fe400038c0000 */
[----:B------:R-:W-:Y:S01]  /*bfe0*/  MOV R14, UR62 ;  /* 0x0000003e000e7c02 */ /* 0x000fe20008000f00 */
[----:B------:R-:W-:Y:S10]  /*bff0*/  ENDCOLLECTIVE ;  /* 0x000000000000791b */ /* 0x000ff40003800000 */
.L_x_318:
[----:B------:R-:W-:Y:S05]  /*c000*/  BSYNC B1 ;  /* 0x0000000000017941 */ /* 0x000fea0003800000 */
.L_x_317:
[----:B------:R-:W-:Y:S05]  /*c010*/  BRA `(.L_x_319) ;  /* 0xffffffec00e47947 */ /* 0x000fea000383ffff */
.L_x_300:
[----:B0-----:R0:W1:Y:S02]  /*c020*/  SYNCS.PHASECHK.TRANS64.TRYWAIT P0, [R14+URZ+0x28], R7 ;  /* 0x000028070e0075a7 */ /* 0x001064000800017f */
[----:B-1----:R-:W-:Y:S05]  /*c030*/  @!P0 NANOSLEEP.SYNCS 0x989680 ;  /* 0x009896800000895d */ /* 0x002fea0003900000 */
[----:B------:R-:W1:Y:S02]  /*c040*/  @!P0 SYNCS.PHASECHK.TRANS64 P0, [R14+URZ+0x28], R7 ;  /* 0x000028070e0085a7 */ /* 0x000e64000800007f */
[----:B-1----:R-:W-:Y:S05]  /*c050*/  @!P0 BRA `(.L_x_300) ;  /* 0xfffffffc00f08947 */ /* 0x002fea000383ffff */
[----:B------:R-:W-:Y:S05]  /*c060*/  BRA `(.L_x_320) ;  /* 0xfffffff000207947 */ /* 0x000fea000383ffff */
.L_x_308:
[----:B------:R-:W-:Y:S01]  /*c070*/  BSSY B0, `(.L_x_321) ;  /* 0x0000006000007945 */ /* 0x000fe20003800000 */
[----:B------:R-:W-:-:S07]  /*c080*/  IMAD.MOV.U32 R15, RZ, RZ, -0x1 ;  /* 0xffffffffff0f7424 */ /* 0x000fce00078e00ff */
[----:B------:R-:W-:Y:S05]  /*c090*/  WARPSYNC.COLLECTIVE R15, `(.L_x_322) ;  /* 0x000000000f0c7348 */ /* 0x000fea0003c00000 */
[----:B------:R-:W-:Y:S02]  /*c0a0*/  ELECT P6, UR62, PT ;  /* 0x00000000003e782f */ /* 0x000fe400038c0000 */
[----:B------:R-:W-:Y:S01]  /*c0b0*/  MOV R14, UR62 ;  /* 0x0000003e000e7c02 */ /* 0x000fe20008000f00 */
[----:B------:R-:W-:Y:S10]  /*c0c0*/  ENDCOLLECTIVE ;  /* 0x000000000000791b */ /* 0x000ff40003800000 */
.L_x_322:
[----:B------:R-:W-:Y:S05]  /*c0d0*/  BSYNC B0 ;  /* 0x0000000000007941 */ /* 0x000fea0003800000 */
.L_x_321:
[----:B------:R-:W-:Y:S05]  /*c0e0*/  BRA `(.L_x_323) ;  /* 0xfffffff800ac7947 */ /* 0x000fea000383ffff */
.L_x_312:
[----:B0-----:R0:W1:Y:S02]  /*c0f0*/  SYNCS.PHASECHK.TRANS64.TRYWAIT P0, [R7+URZ], R2 ;  /* 0x00000002070075a7 */ /* 0x001064000800017f */
[----:B-1----:R-:W-:Y:S05]  /*c100*/  @!P0 NANOSLEEP.SYNCS 0x989680 ;  /* 0x009896800000895d */ /* 0x002fea0003900000 */
[----:B------:R-:W1:Y:S02]  /*c110*/  @!P0 SYNCS.PHASECHK.TRANS64 P0, [R7+URZ], R2 ;  /* 0x00000002070085a7 */ /* 0x000e64000800007f */
[----:B-1----:R-:W-:Y:S05]  /*c120*/  @!P0 BRA `(.L_x_312) ;  /* 0xfffffffc00f08947 */ /* 0x002fea000383ffff */
[----:B------:R-:W-:Y:S05]  /*c130*/  BRA `(.L_x_324) ;  /* 0xfffffff800ec7947 */ /* 0x000fea000383ffff */
.L_x_313:
[----:B0-----:R0:W1:Y:S02]  /*c140*/  SYNCS.PHASECHK.TRANS64.TRYWAIT P0, [R9+URZ], R4 ;  /* 0x00000004090075a7 */ /* 0x001064000800017f */
[----:B-1----:R-:W-:Y:S05]  /*c150*/  @!P0 NANOSLEEP.SYNCS 0x989680 ;  /* 0x009896800000895d */ /* 0x002fea0003900000 */
[----:B------:R-:W1:Y:S02]  /*c160*/  @!P0 SYNCS.PHASECHK.TRANS64 P0, [R9+URZ], R4 ;  /* 0x00000004090085a7 */ /* 0x000e64000800007f */
[----:B-1----:R-:W-:Y:S05]  /*c170*/  @!P0 BRA `(.L_x_313) ;  /* 0xfffffffc00f08947 */ /* 0x002fea000383ffff */
[----:B------:R-:W-:Y:S05]  /*c180*/  BRA `(.L_x_325) ;  /* 0xfffffff800fc7947 */ /* 0x000fea000383ffff */
.L_x_314:
[----:B0-----:R0:W1:Y:S02]  /*c190*/  SYNCS.PHASECHK.TRANS64.TRYWAIT P0, [R6+URZ], R5 ;  /* 0x00000005060075a7 */ /* 0x001064000800017f */
[----:B-1----:R-:W-:Y:S05]  /*c1a0*/  @!P0 NANOSLEEP.SYNCS 0x989680 ;  /* 0x009896800000895d */ /* 0x002fea0003900000 */
[----:B------:R-:W1:Y:S02]  /*c1b0*/  @!P0 SYNCS.PHASECHK.TRANS64 P0, [R6+URZ], R5 ;  /* 0x00000005060085a7 */ /* 0x000e64000800007f */
[----:B-1----:R-:W-:Y:S05]  /*c1c0*/  @!P0 BRA `(.L_x_314) ;  /* 0xfffffffc00f08947 */ /* 0x002fea000383ffff */
[----:B------:R-:W-:Y:S05]  /*c1d0*/  BRA `(.L_x_326) ;  /* 0xfffffffc000c7947 */ /* 0x000fea000383ffff */
.L_x_315:
[----:B-1----:R1:W2:Y:S02]  /*c1e0*/  SYNCS.PHASECHK.TRANS64.TRYWAIT P0, [R9+URZ], R4 ;  /* 0x00000004090075a7 */ /* 0x0022a4000800017f */
[----:B--2---:R-:W-:Y:S05]  /*c1f0*/  @!P0 NANOSLEEP.SYNCS 0x989680 ;  /* 0x009896800000895d */ /* 0x004fea0003900000 */
[----:B------:R-:W2:Y:S02]  /*c200*/  @!P0 SYNCS.PHASECHK.TRANS64 P0, [R9+URZ], R4 ;  /* 0x00000004090085a7 */ /* 0x000ea4000800007f */
[----:B--2---:R-:W-:Y:S05]  /*c210*/  @!P0 BRA `(.L_x_315) ;  /* 0xfffffffc00f08947 */ /* 0x004fea000383ffff */
[----:B------:R-:W-:Y:S05]  /*c220*/  BRA `(.L_x_327) ;  /* 0xfffffffc00147947 */ /* 0x000fea000383ffff */
.L_x_328:
[----:B------:R-:W-:-:S00]  /*c230*/  BRA `(.L_x_328) ;  /* 0xfffffffc00fc7947 */ /* 0x000fc0000383ffff */
[----:B------:R-:W-:-:S00]  /*c240*/  NOP ;  /* 0x0000000000007918 */ /* 0x000fc00000000000 */
        /* <DEDUP_REMOVED lines=11> */
.L_x_329:


//--------------------- .nv.global.init           --------------------------
	.section	.nv.global.init,"aw",@progbits
.nv.global.init:
	.type		$str$22,@object
	.size		$str$22,($str$23 - $str$22)
$str$22:
        /*0000*/ 	.byte	0x6b, 0x5f, 0x74, 0x69, 0x6c, 0x65, 0x5f, 0x63, 0x6f, 0x75, 0x6e, 0x74, 0x20, 0x3e, 0x3d, 0x20
        /*0010*/ 	.byte	0x31, 0x00
	.type		$str$23,@object
	.size		$str$23,(__unnamed_1 - $str$23)
$str$23:
        /*0012*/ 	.byte	0x2f, 0x74, 0x6d, 0x70, 0x2f, 0x63, 0x75, 0x74, 0x6c, 0x61, 0x73, 0x73, 0x5f, 0x73, 0x77, 0x65
        /*0022*/ 	.byte	0x65, 0x70, 0x5f, 0x73, 0x72, 0x63, 0x2f, 0x69, 0x6e, 0x63, 0x6c, 0x75, 0x64, 0x65, 0x2f, 0x63
        /*0032*/ 	.byte	0x75, 0x74, 0x6c, 0x61, 0x73, 0x73, 0x2f, 0x67, 0x65, 0x6d, 0x6d, 0x2f, 0x63, 0x6f, 0x6c, 0x6c
        /*0042*/ 	.byte	0x65, 0x63, 0x74, 0x69, 0x76, 0x65, 0x2f, 0x73, 0x6d, 0x39, 0x30, 0x5f, 0x6d, 0x6d, 0x61, 0x5f
        /*0052*/ 	.byte	0x74, 0x6d, 0x61, 0x5f, 0x67, 0x6d, 0x6d, 0x61, 0x5f, 0x73, 0x73, 0x5f, 0x77, 0x61, 0x72, 0x70
        /*0062*/ 	.byte	0x73, 0x70, 0x65, 0x63, 0x69, 0x61, 0x6c, 0x69, 0x7a, 0x65, 0x64, 0x2e, 0x68, 0x70, 0x70, 0x00
	.type		__unnamed_1,@object
	.size		__unnamed_1,(.L_0 - __unnamed_1)
__unnamed_1:
        /*0072*/ 	.byte	0x76, 0x6f, 0x69, 0x64, 0x20, 0x63, 0x75, 0x74, 0x6c, 0x61, 0x73, 0x73, 0x3a, 0x3a, 0x67, 0x65
        /* <DEDUP_REMOVED lines=181> */
        /*0bd2*/ 	.byte	0x3a, 0x69, 0x64, 0x65, 0x6e, 0x74, 0x69, 0x74, 0x79, 0x5d, 0x00
.L_0:


//--------------------- .nv.shared._ZN7cutlass13device_kernelINS_4gemm6kernel13GemmUniversalIN4cute5tupleIJiiiiEEENS1_10collective13CollectiveMmaINS1_34MainloopSm90TmaGmmaWarpSpecializedILi5ENS5_IJNS4_1CILi2EEESB_NSA_ILi1EEEEEENS1_35KernelTmaWarpSpecializedCooperativeEEENS5_IJNSA_ILi128EEENSA_ILi256EEESG_EEENS_10bfloat16_tENS5_IJlSC_lEEESJ_SK_NS4_8TiledMMAINS4_8MMA_AtomIJNS4_4SM904GMMA28MMA_64x256x16_F32BF16BF16_SSILNSO_5MajorE0ELSQ_0ELNSO_7ScaleInE1ELSR_1EEEEEENS4_6LayoutINS5_IJSB_SC_SC_EEENS5_IJSC_NSA_ILi0EEESW_EEEEENS5_IJNS4_10UnderscoreESZ_SZ_EEEEENS4_23SM90_TMA_LOAD_MULTICASTENS4_14ComposedLayoutINS4_7SwizzleILi3ELi4ELi3EEENS4_18smem_ptr_flag_bitsILi16EEENSU_INS5_IJNSA_ILi8EEENSA_ILi64EEEEEENS5_IJS19_SC_EEEEEEEvNS4_8identityES12_S1D_vS1E_EENS_8epilogue10collective6detail29Sm90TmaWarpSpecializedAdapterINS1H_15DefaultEpilogueISJ_SK_SK_NS1G_6thread17LinearCombinationISJ_Li1EffLNS1L_9ScaleType4KindE0ELNS_15FloatRoundStyleE2ESJ_EENS1_15EpilogueDefaultEEEEEvvEEEEvNT_6ParamsE --------------------------
	.section	.nv.shared._ZN7cutlass13device_kernelINS_4gemm6kernel13GemmUniversalIN4cute5tupleIJiiiiEEENS1_10collective13CollectiveMmaINS1_34MainloopSm90TmaGmmaWarpSpecializedILi5ENS5_IJNS4_1CILi2EEESB_NSA_ILi1EEEEEENS1_35KernelTmaWarpSpecializedCooperativeEEENS5_IJNSA_ILi128EEENSA_ILi256EEESG_EEENS_10bfloat16_tENS5_IJlSC_lEEESJ_SK_NS4_8TiledMMAINS4_8MMA_AtomIJNS4_4SM904GMMA28MMA_64x256x16_F32BF16BF16_SSILNSO_5MajorE0ELSQ_0ELNSO_7ScaleInE1ELSR_1EEEEEENS4_6LayoutINS5_IJSB_SC_SC_EEENS5_IJSC_NSA_ILi0EEESW_EEEEENS5_IJNS4_10UnderscoreESZ_SZ_EEEEENS4_23SM90_TMA_LOAD_MULTICASTENS4_14ComposedLayoutINS4_7SwizzleILi3ELi4ELi3EEENS4_18smem_ptr_flag_bitsILi16EEENSU_INS5_IJNSA_ILi8EEENSA_ILi64EEEEEENS5_IJS19_SC_EEEEEEEvNS4_8identityES12_S1D_vS1E_EENS_8epilogue10collective6detail29Sm90TmaWarpSpecializedAdapterINS1H_15DefaultEpilogueISJ_SK_SK_NS1G_6thread17LinearCombinationISJ_Li1EffLNS1L_9ScaleType4KindE0ELNS_15FloatRoundStyleE2ESJ_EENS1_15EpilogueDefaultEEEEEvvEEEEvNT_6ParamsE,"aw",@nobits
	.sectionflags	@""
	.align	16
	.zero		1024


//--------------------- .nv.shared.reserved.0     --------------------------
	.section	.nv.shared.reserved.0,"aw",@nobits
	.weak		__nv_reservedSMEM_offset_0_alias
	.size		__nv_reservedSMEM_offset_0_alias, 0, 0
	.other		__nv_reservedSMEM_offset_0_alias,@"STO_CUDA_RESERVED_SHARED STV_DEFAULT"
__nv_reservedSMEM_offset_0_alias:
	.zero		0


//--------------------- .nv.global                --------------------------
	.section	.nv.global,"aw",@nobits
.nv.global:
	.type		_ZN39_INTERNAL_5d81b17c_4_k_cu_4428dec4_39594cute1_E,@object
	.size		_ZN39_INTERNAL_5d81b17c_4_k_cu_4428dec4_39594cute1_E,(_ZN39_INTERNAL_5d81b17c_4_k_cu_4428dec4_39594cuda3std3__45__cpo6cbeginE - _ZN39_INTERNAL_5d81b17c_4_k_cu_4428dec4_39594cute1_E)
_ZN39_INTERNAL_5d81b17c_4_k_cu_4428dec4_39594cute1_E:
	.zero		1
	.type		_ZN39_INTERNAL_5d81b17c_4_k_cu_4428dec4_39594cuda3std3__45__cpo6cbeginE,@object
	.size		_ZN39_INTERNAL_5d81b17c_4_k_cu_4428dec4_39594cuda3std3__45__cpo6cbeginE,(_ZN39_INTERNAL_5d81b17c_4_k_cu_4428dec4_39594cuda3std3__48in_placeE - _ZN39_INTERNAL_5d81b17c_4_k_cu_4428dec4_39594cuda3std3__45__cpo6cbeginE)
_ZN39_INTERNAL_5d81b17c_4_k_cu_4428dec4_39594cuda3std3__45__cpo6cbeginE:
	.zero		1
	.type		_ZN39_INTERNAL_5d81b17c_4_k_cu_4428dec4_39594cuda3std3__48in_placeE,@object
	.size		_ZN39_INTERNAL_5d81b17c_4_k_cu_4428dec4_39594cuda3std3__48in_placeE,(_ZN39_INTERNAL_5d81b17c_4_k_cu_4428dec4_39594cuda3std6ranges3__45__cpo9iter_moveE - _ZN39_INTERNAL_5d81b17c_4_k_cu_4428dec4_39594cuda3std3__48in_placeE)
_ZN39_INTERNAL_5d81b17c_4_k_cu_4428dec4_39594cuda3std3__48in_placeE:
	.zero		1
	.type		_ZN39_INTERNAL_5d81b17c_4_k_cu_4428dec4_39594cuda3std6ranges3__45__cpo9iter_moveE,@object
	.size		_ZN39_INTERNAL_5d81b17c_4_k_cu_4428dec4_39594cuda3std6ranges3__45__cpo9iter_moveE,(_ZN39_INTERNAL_5d81b17c_4_k_cu_4428dec4_39594cuda3std3__45__cpo5beginE - _ZN39_INTERNAL_5d81b17c_4_k_cu_4428dec4_39594cuda3std6ranges3__45__cpo9iter_moveE)
_ZN39_INTERNAL_5d81b17c_4_k_cu_4428dec4_39594cuda3std6ranges3__45__cpo9iter_moveE:
	.zero		1
	.type		_ZN39_INTERNAL_5d81b17c_4_k_cu_4428dec4_39594cuda3std3__45__cpo5beginE,@object
	.size		_ZN39_INTERNAL_5d81b17c_4_k_cu_4428dec4_39594cuda3std3__45__cpo5beginE,(_ZN39_INTERNAL_5d81b17c_4_k_cu_4428dec4_39594cuda3std3__441_GLOBAL__N__5d81b17c_4_k_cu_4428dec4_39596ignoreE - _ZN39_INTERNAL_5d81b17c_4_k_cu_4428dec4_39594cuda3std3__45__cpo5beginE)
_ZN39_INTERNAL_5d81b17c_4_k_cu_4428dec4_39594cuda3std3__45__cpo5beginE:
	.zero		1
	.type		_ZN39_INTERNAL_5d81b17c_4_k_cu_4428dec4_39594cuda3std3__441_GLOBAL__N__5d81b17c_4_k_cu_4428dec4_39596ignoreE,@object
	.size		_ZN39_INTERNAL_5d81b17c_4_k_cu_4428dec4_39594cuda3std3__441_GLOBAL__N__5d81b17c_4_k_cu_4428dec4_39596ignoreE,(_ZN39_INTERNAL_5d81b17c_4_k_cu_4428dec4_39594cute7productE - _ZN39_INTERNAL_5d81b17c_4_k_cu_4428dec4_39594cuda3std3__441_GLOBAL__N__5d81b17c_4_k_cu_4428dec4_39596ignoreE)
_ZN39_INTERNAL_5d81b17c_4_k_cu_4428dec4_39594cuda3std3__441_GLOBAL__N__5d81b17c_4_k_cu_4428dec4_39596ignoreE:
	.zero		1
	.type		_ZN39_INTERNAL_5d81b17c_4_k_cu_4428dec4_39594cute7productE,@object
	.size		_ZN39_INTERNAL_5d81b17c_4_k_cu_4428dec4_39594cute7productE,(_ZN39_INTERNAL_5d81b17c_4_k_cu_4428dec4_39594cuda3std3__45__cpo3endE - _ZN39_INTERNAL_5d81b17c_4_k_cu_4428dec4_39594cute7productE)
_ZN39_INTERNAL_5d81b17c_4_k_cu_4428dec4_39594cute7productE:
	.zero		1
	.type		_ZN39_INTERNAL_5d81b17c_4_k_cu_4428dec4_39594cuda3std3__45__cpo3endE,@object
	.size		_ZN39_INTERNAL_5d81b17c_4_k_cu_4428dec4_39594cuda3std3__45__cpo3endE,(_ZN39_INTERNAL_5d81b17c_4_k_cu_4428dec4_39594cuda3std3__419piecewise_constructE - _ZN39_INTERNAL_5d81b17c_4_k_cu_4428dec4_39594cuda3std3__45__cpo3endE)
_ZN39_INTERNAL_5d81b17c_4_k_cu_4428dec4_39594cuda3std3__45__cpo3endE:
	.zero		1
	.type		_ZN39_INTERNAL_5d81b17c_4_k_cu_4428dec4_39594cuda3std3__419piecewise_constructE,@object
	.size		_ZN39_INTERNAL_5d81b17c_4_k_cu_4428dec4_39594cuda3std3__419piecewise_constructE,(_ZN39_INTERNAL_5d81b17c_4_k_cu_4428dec4_39594cuda3std3__45__cpo4cendE - _ZN39_INTERNAL_5d81b17c_4_k_cu_4428dec4_39594cuda3std3__419piecewise_constructE)
_ZN39_INTERNAL_5d81b17c_4_k_cu_4428dec4_39594cuda3std3__419piecewise_constructE:
	.zero		1
	.type		_ZN39_INTERNAL_5d81b17c_4_k_cu_4428dec4_39594cuda3std3__45__cpo4cendE,@object
	.size		_ZN39_INTERNAL_5d81b17c_4_k_cu_4428dec4_39594cuda3std3__45__cpo4cendE,(_ZN39_INTERNAL_5d81b17c_4_k_cu_4428dec4_39594cuda3std6ranges3__45__cpo4swapE - _ZN39_INTERNAL_5d81b17c_4_k_cu_4428dec4_39594cuda3std3__45__cpo4cendE)
_ZN39_INTERNAL_5d81b17c_4_k_cu_4428dec4_39594cuda3std3__45__cpo4cendE:
	.zero		1
	.type		_ZN39_INTERNAL_5d81b17c_4_k_cu_4428dec4_39594cuda3std6ranges3__45__cpo4swapE,@object
	.size		_ZN39_INTERNAL_5d81b17c_4_k_cu_4428dec4_39594cuda3std6ranges3__45__cpo4swapE,(.L_8 - _ZN39_INTERNAL_5d81b17c_4_k_cu_4428dec4_39594cuda3std6ranges3__45__cpo4swapE)
_ZN39_INTERNAL_5d81b17c_4_k_cu_4428dec4_39594cuda3std6ranges3__45__cpo4swapE:
	.zero		1
.L_8:


//--------------------- .nv.constant0._ZN7cutlass13device_kernelINS_4gemm6kernel13GemmUniversalIN4cute5tupleIJiiiiEEENS1_10collective13CollectiveMmaINS1_34MainloopSm90TmaGmmaWarpSpecializedILi5ENS5_IJNS4_1CILi2EEESB_NSA_ILi1EEEEEENS1_35KernelTmaWarpSpecializedCooperativeEEENS5_IJNSA_ILi128EEENSA_ILi256EEESG_EEENS_10bfloat16_tENS5_IJlSC_lEEESJ_SK_NS4_8TiledMMAINS4_8MMA_AtomIJNS4_4SM904GMMA28MMA_64x256x16_F32BF16BF16_SSILNSO_5MajorE0ELSQ_0ELNSO_7ScaleInE1ELSR_1EEEEEENS4_6LayoutINS5_IJSB_SC_SC_EEENS5_IJSC_NSA_ILi0EEESW_EEEEENS5_IJNS4_10UnderscoreESZ_SZ_EEEEENS4_23SM90_TMA_LOAD_MULTICASTENS4_14ComposedLayoutINS4_7SwizzleILi3ELi4ELi3EEENS4_18smem_ptr_flag_bitsILi16EEENSU_INS5_IJNSA_ILi8EEENSA_ILi64EEEEEENS5_IJS19_SC_EEEEEEEvNS4_8identityES12_S1D_vS1E_EENS_8epilogue10collective6detail29Sm90TmaWarpSpecializedAdapterINS1H_15DefaultEpilogueISJ_SK_SK_NS1G_6thread17LinearCombinationISJ_Li1EffLNS1L_9ScaleType4KindE0ELNS_15FloatRoundStyleE2ESJ_EENS1_15EpilogueDefaultEEEEEvvEEEEvNT_6ParamsE --------------------------
	.section	.nv.constant0._ZN7cutlass13device_kernelINS_4gemm6kernel13GemmUniversalIN4cute5tupleIJiiiiEEENS1_10collective13CollectiveMmaINS1_34MainloopSm90TmaGmmaWarpSpecializedILi5ENS5_IJNS4_1CILi2EEESB_NSA_ILi1EEEEEENS1_35KernelTmaWarpSpecializedCooperativeEEENS5_IJNSA_ILi128EEENSA_ILi256EEESG_EEENS_10bfloat16_tENS5_IJlSC_lEEESJ_SK_NS4_8TiledMMAINS4_8MMA_AtomIJNS4_4SM904GMMA28MMA_64x256x16_F32BF16BF16_SSILNSO_5MajorE0ELSQ_0ELNSO_7ScaleInE1ELSR_1EEEEEENS4_6LayoutINS5_IJSB_SC_SC_EEENS5_IJSC_NSA_ILi0EEESW_EEEEENS5_IJNS4_10UnderscoreESZ_SZ_EEEEENS4_23SM90_TMA_LOAD_MULTICASTENS4_14ComposedLayoutINS4_7SwizzleILi3ELi4ELi3EEENS4_18smem_ptr_flag_bitsILi16EEENSU_INS5_IJNSA_ILi8EEENSA_ILi64EEEEEENS5_IJS19_SC_EEEEEEEvNS4_8identityES12_S1D_vS1E_EENS_8epilogue10collective6detail29Sm90TmaWarpSpecializedAdapterINS1H_15DefaultEpilogueISJ_SK_SK_NS1G_6thread17LinearCombinationISJ_Li1EffLNS1L_9ScaleType4KindE0ELNS_15FloatRoundStyleE2ESJ_EENS1_15EpilogueDefaultEEEEEvvEEEEvNT_6ParamsE,"a",@progbits
	.sectionflags	@""
	.align	4
.nv.constant0._ZN7cutlass13device_kernelINS_4gemm6kernel13GemmUniversalIN4cute5tupleIJiiiiEEENS1_10collective13CollectiveMmaINS1_34MainloopSm90TmaGmmaWarpSpecializedILi5ENS5_IJNS4_1CILi2EEESB_NSA_ILi1EEEEEENS1_35KernelTmaWarpSpecializedCooperativeEEENS5_IJNSA_ILi128EEENSA_ILi256EEESG_EEENS_10bfloat16_tENS5_IJlSC_lEEESJ_SK_NS4_8TiledMMAINS4_8MMA_AtomIJNS4_4SM904GMMA28MMA_64x256x16_F32BF16BF16_SSILNSO_5MajorE0ELSQ_0ELNSO_7ScaleInE1ELSR_1EEEEEENS4_6LayoutINS5_IJSB_SC_SC_EEENS5_IJSC_NSA_ILi0EEESW_EEEEENS5_IJNS4_10UnderscoreESZ_SZ_EEEEENS4_23SM90_TMA_LOAD_MULTICASTENS4_14ComposedLayoutINS4_7SwizzleILi3ELi4ELi3EEENS4_18smem_ptr_flag_bitsILi16EEENSU_INS5_IJNSA_ILi8EEENSA_ILi64EEEEEENS5_IJS19_SC_EEEEEEEvNS4_8identityES12_S1D_vS1E_EENS_8epilogue10collective6detail29Sm90TmaWarpSpecializedAdapterINS1H_15DefaultEpilogueISJ_SK_SK_NS1G_6thread17LinearCombinationISJ_Li1EffLNS1L_9ScaleType4KindE0ELNS_15FloatRoundStyleE2ESJ_EENS1_15EpilogueDefaultEEEEEvvEEEEvNT_6ParamsE:
	.zero		1664


//--------------------- SYMBOLS --------------------------

	.type		.nv.reservedSmem.offset0,@object
	.size		.nv.reservedSmem.offset0,0x4
	.type		__assertfail,@function
